//
// Generated by NVIDIA NVVM Compiler
//
// Compiler Build ID: CL-36424714
// Cuda compilation tools, release 13.0, V13.0.88
// Based on NVVM 20.0.0
//

.version 9.0
.target sm_100
.address_size 64

	// .globl	_Z8correct2PiPdS0_PcS_
.func  (.param .b64 func_retval0) __internal_accurate_pow
(
	.param .b64 __internal_accurate_pow_param_0,
	.param .b64 __internal_accurate_pow_param_1
)
;
.global .align 4 .u32 GPU_PROFILE_SIZE = 8376;
.global .align 4 .u32 GPU_FRAME_DIMENSIONS = 786432;
.global .align 8 .f64 X;
.global .align 8 .f64 Y;
.global .align 8 .f64 Z;
.global .align 8 .f64 L;
.global .align 8 .f64 A;
.global .align 8 .f64 B;

.visible .entry _Z8correct2PiPdS0_PcS_(
	.param .u64 .ptr .align 1 _Z8correct2PiPdS0_PcS__param_0,
	.param .u64 .ptr .align 1 _Z8correct2PiPdS0_PcS__param_1,
	.param .u64 .ptr .align 1 _Z8correct2PiPdS0_PcS__param_2,
	.param .u64 .ptr .align 1 _Z8correct2PiPdS0_PcS__param_3,
	.param .u64 .ptr .align 1 _Z8correct2PiPdS0_PcS__param_4
)
{
	.reg .pred 	%p<94>;
	.reg .b32 	%r<124>;
	.reg .b64 	%rd<21>;
	.reg .b64 	%fd<288>;

	ld.param.u64 	%rd10, [_Z8correct2PiPdS0_PcS__param_0];
	ld.param.u64 	%rd11, [_Z8correct2PiPdS0_PcS__param_1];
	ld.param.u64 	%rd9, [_Z8correct2PiPdS0_PcS__param_2];
	cvta.to.global.u64 	%rd1, %rd9;
	cvta.to.global.u64 	%rd12, %rd11;
	cvta.to.global.u64 	%rd2, %rd10;
	ld.global.u32 	%r23, [%rd2];
	ld.global.u32 	%r24, [%rd2+4];
	ld.global.u32 	%r25, [%rd2+8];
	ld.global.f64 	%fd1, [%rd12];
	ld.global.f64 	%fd2, [%rd12+8];
	ld.global.f64 	%fd3, [%rd12+16];
	cvt.rn.f64.s32 	%fd85, %r23;
	div.rn.f64 	%fd4, %fd85, 0d406FE00000000000;
	cvt.rn.f64.s32 	%fd86, %r24;
	div.rn.f64 	%fd5, %fd86, 0d406FE00000000000;
	cvt.rn.f64.s32 	%fd87, %r25;
	div.rn.f64 	%fd6, %fd87, 0d406FE00000000000;
	setp.leu.f64 	%p2, %fd4, 0d3FA4B5DCC63F1412;
	@%p2 bra 	$L__BB0_7;
	add.f64 	%fd88, %fd4, 0d3FAC28F5C28F5C29;
	div.rn.f64 	%fd7, %fd88, 0d3FF0E147AE147AE1;
	{
	.reg .b32 %temp; 
	mov.b64 	{%temp, %r1}, %fd7;
	}
	mov.f64 	%fd89, 0d400199999999999A;
	{
	.reg .b32 %temp; 
	mov.b64 	{%temp, %r2}, %fd89;
	}
	and.b32  	%r3, %r2, 2146435072;
	setp.neu.f64 	%p3, %fd7, 0d0000000000000000;
	@%p3 bra 	$L__BB0_3;
	setp.eq.s32 	%p5, %r3, 1126170624;
	selp.b32 	%r26, %r1, 0, %p5;
	setp.lt.s32 	%p6, %r2, 0;
	or.b32  	%r27, %r26, 2146435072;
	selp.b32 	%r28, %r27, %r26, %p6;
	mov.b32 	%r29, 0;
	mov.b64 	%fd267, {%r29, %r28};
	bra.uni 	$L__BB0_4;
$L__BB0_3:
	setp.lt.s32 	%p4, %r1, 0;
	{ // callseq 0, 0
	.param .b64 param0;
	st.param.f64 	[param0], %fd7;
	.param .b64 param1;
	st.param.f64 	[param1], 0d400199999999999A;
	.param .b64 retval0;
	call.uni (retval0), 
	__internal_accurate_pow, 
	(
	param0, 
	param1
	);
	ld.param.f64 	%fd90, [retval0];
	} // callseq 0
	selp.f64 	%fd267, 0dFFF8000000000000, %fd90, %p4;
$L__BB0_4:
	add.f64 	%fd92, %fd7, 0d400199999999999A;
	{
	.reg .b32 %temp; 
	mov.b64 	{%temp, %r30}, %fd92;
	}
	and.b32  	%r31, %r30, 2146435072;
	setp.ne.s32 	%p7, %r31, 2146435072;
	setp.neu.f64 	%p8, %fd7, 0d7FF0000000000000;
	or.pred  	%p9, %p8, %p7;
	@%p9 bra 	$L__BB0_6;
	setp.lt.s32 	%p10, %r1, 0;
	setp.eq.s32 	%p11, %r3, 1126170624;
	setp.lt.s32 	%p12, %r2, 0;
	selp.b32 	%r33, 0, 2146435072, %p12;
	and.b32  	%r34, %r2, 2147483647;
	setp.ne.s32 	%p13, %r34, 1071644672;
	or.b32  	%r35, %r33, -2147483648;
	selp.b32 	%r36, %r35, %r33, %p13;
	selp.b32 	%r37, %r36, %r33, %p11;
	selp.b32 	%r38, %r37, %r33, %p10;
	mov.b32 	%r39, 0;
	mov.b64 	%fd267, {%r39, %r38};
$L__BB0_6:
	setp.eq.f64 	%p14, %fd7, 0d3FF0000000000000;
	selp.f64 	%fd268, 0d3FF0000000000000, %fd267, %p14;
	bra.uni 	$L__BB0_8;
$L__BB0_7:
	div.rn.f64 	%fd268, %fd4, 0d4029D70A3D70A3D7;
$L__BB0_8:
	setp.leu.f64 	%p15, %fd5, 0d3FA4B5DCC63F1412;
	@%p15 bra 	$L__BB0_15;
	add.f64 	%fd93, %fd5, 0d3FAC28F5C28F5C29;
	div.rn.f64 	%fd16, %fd93, 0d3FF0E147AE147AE1;
	{
	.reg .b32 %temp; 
	mov.b64 	{%temp, %r4}, %fd16;
	}
	mov.f64 	%fd94, 0d400199999999999A;
	{
	.reg .b32 %temp; 
	mov.b64 	{%temp, %r5}, %fd94;
	}
	and.b32  	%r6, %r5, 2146435072;
	setp.neu.f64 	%p16, %fd16, 0d0000000000000000;
	@%p16 bra 	$L__BB0_11;
	setp.eq.s32 	%p18, %r6, 1126170624;
	selp.b32 	%r40, %r4, 0, %p18;
	setp.lt.s32 	%p19, %r5, 0;
	or.b32  	%r41, %r40, 2146435072;
	selp.b32 	%r42, %r41, %r40, %p19;
	mov.b32 	%r43, 0;
	mov.b64 	%fd270, {%r43, %r42};
	bra.uni 	$L__BB0_12;
$L__BB0_11:
	setp.lt.s32 	%p17, %r4, 0;
	{ // callseq 1, 0
	.param .b64 param0;
	st.param.f64 	[param0], %fd16;
	.param .b64 param1;
	st.param.f64 	[param1], 0d400199999999999A;
	.param .b64 retval0;
	call.uni (retval0), 
	__internal_accurate_pow, 
	(
	param0, 
	param1
	);
	ld.param.f64 	%fd95, [retval0];
	} // callseq 1
	selp.f64 	%fd270, 0dFFF8000000000000, %fd95, %p17;
$L__BB0_12:
	add.f64 	%fd97, %fd16, 0d400199999999999A;
	{
	.reg .b32 %temp; 
	mov.b64 	{%temp, %r44}, %fd97;
	}
	and.b32  	%r45, %r44, 2146435072;
	setp.ne.s32 	%p20, %r45, 2146435072;
	setp.neu.f64 	%p21, %fd16, 0d7FF0000000000000;
	or.pred  	%p22, %p21, %p20;
	@%p22 bra 	$L__BB0_14;
	setp.lt.s32 	%p23, %r4, 0;
	setp.eq.s32 	%p24, %r6, 1126170624;
	setp.lt.s32 	%p25, %r5, 0;
	selp.b32 	%r47, 0, 2146435072, %p25;
	and.b32  	%r48, %r5, 2147483647;
	setp.ne.s32 	%p26, %r48, 1071644672;
	or.b32  	%r49, %r47, -2147483648;
	selp.b32 	%r50, %r49, %r47, %p26;
	selp.b32 	%r51, %r50, %r47, %p24;
	selp.b32 	%r52, %r51, %r47, %p23;
	mov.b32 	%r53, 0;
	mov.b64 	%fd270, {%r53, %r52};
$L__BB0_14:
	setp.eq.f64 	%p27, %fd16, 0d3FF0000000000000;
	selp.f64 	%fd271, 0d3FF0000000000000, %fd270, %p27;
	bra.uni 	$L__BB0_16;
$L__BB0_15:
	div.rn.f64 	%fd271, %fd5, 0d4029D70A3D70A3D7;
$L__BB0_16:
	setp.leu.f64 	%p28, %fd6, 0d3FA4B5DCC63F1412;
	@%p28 bra 	$L__BB0_23;
	add.f64 	%fd98, %fd6, 0d3FAC28F5C28F5C29;
	div.rn.f64 	%fd25, %fd98, 0d3FF0E147AE147AE1;
	{
	.reg .b32 %temp; 
	mov.b64 	{%temp, %r7}, %fd25;
	}
	mov.f64 	%fd99, 0d400199999999999A;
	{
	.reg .b32 %temp; 
	mov.b64 	{%temp, %r8}, %fd99;
	}
	and.b32  	%r9, %r8, 2146435072;
	setp.neu.f64 	%p29, %fd25, 0d0000000000000000;
	@%p29 bra 	$L__BB0_19;
	setp.eq.s32 	%p31, %r9, 1126170624;
	selp.b32 	%r54, %r7, 0, %p31;
	setp.lt.s32 	%p32, %r8, 0;
	or.b32  	%r55, %r54, 2146435072;
	selp.b32 	%r56, %r55, %r54, %p32;
	mov.b32 	%r57, 0;
	mov.b64 	%fd273, {%r57, %r56};
	bra.uni 	$L__BB0_20;
$L__BB0_19:
	setp.lt.s32 	%p30, %r7, 0;
	{ // callseq 2, 0
	.param .b64 param0;
	st.param.f64 	[param0], %fd25;
	.param .b64 param1;
	st.param.f64 	[param1], 0d400199999999999A;
	.param .b64 retval0;
	call.uni (retval0), 
	__internal_accurate_pow, 
	(
	param0, 
	param1
	);
	ld.param.f64 	%fd100, [retval0];
	} // callseq 2
	selp.f64 	%fd273, 0dFFF8000000000000, %fd100, %p30;
$L__BB0_20:
	add.f64 	%fd102, %fd25, 0d400199999999999A;
	{
	.reg .b32 %temp; 
	mov.b64 	{%temp, %r58}, %fd102;
	}
	and.b32  	%r59, %r58, 2146435072;
	setp.ne.s32 	%p33, %r59, 2146435072;
	setp.neu.f64 	%p34, %fd25, 0d7FF0000000000000;
	or.pred  	%p35, %p34, %p33;
	@%p35 bra 	$L__BB0_22;
	setp.lt.s32 	%p36, %r7, 0;
	setp.eq.s32 	%p37, %r9, 1126170624;
	setp.lt.s32 	%p38, %r8, 0;
	selp.b32 	%r61, 0, 2146435072, %p38;
	and.b32  	%r62, %r8, 2147483647;
	setp.ne.s32 	%p39, %r62, 1071644672;
	or.b32  	%r63, %r61, -2147483648;
	selp.b32 	%r64, %r63, %r61, %p39;
	selp.b32 	%r65, %r64, %r61, %p37;
	selp.b32 	%r66, %r65, %r61, %p36;
	mov.b32 	%r67, 0;
	mov.b64 	%fd273, {%r67, %r66};
$L__BB0_22:
	setp.eq.f64 	%p40, %fd25, 0d3FF0000000000000;
	selp.f64 	%fd274, 0d3FF0000000000000, %fd273, %p40;
	bra.uni 	$L__BB0_24;
$L__BB0_23:
	div.rn.f64 	%fd274, %fd6, 0d4029D70A3D70A3D7;
$L__BB0_24:
	mul.f64 	%fd104, %fd271, 0d3FD6E286DDD532CD;
	fma.rn.f64 	%fd105, %fd268, 0d3FDA65AF8741A841, %fd104;
	fma.rn.f64 	%fd106, %fd274, 0d3FC7189374BC6A7F, %fd105;
	mul.f64 	%fd107, %fd271, 0d3FE6E286DDD532CD;
	fma.rn.f64 	%fd108, %fd268, 0d3FCB38DD971F6BD6, %fd107;
	fma.rn.f64 	%fd34, %fd274, 0d3FB27A0F9096BB99, %fd108;
	mul.f64 	%fd109, %fd271, 0d3FBE835DEDF1E083;
	fma.rn.f64 	%fd110, %fd268, 0d3F93CC4410D1089C, %fd109;
	fma.rn.f64 	%fd111, %fd274, 0d3FEE68E424D8269D, %fd110;
	div.rn.f64 	%fd35, %fd106, 0d3FEE69AD42C3C9EF;
	div.rn.f64 	%fd36, %fd111, 0d3FF16BB98C7E2824;
	setp.gt.f64 	%p41, %fd35, 0d3F82231832FCAC8E;
	mov.f64 	%fd275, 0d3FF0000000000000;
	@%p41 bra 	$L__BB0_26;
	fma.rn.f64 	%fd112, %fd35, 0d408C3A6666666666, 0d4030000000000000;
	div.rn.f64 	%fd275, %fd112, 0d405D000000000000;
$L__BB0_26:
	setp.gt.f64 	%p42, %fd34, 0d3F82231832FCAC8E;
	mov.f64 	%fd276, 0d3FF0000000000000;
	@%p42 bra 	$L__BB0_28;
	fma.rn.f64 	%fd114, %fd34, 0d408C3A6666666666, 0d4030000000000000;
	div.rn.f64 	%fd276, %fd114, 0d405D000000000000;
$L__BB0_28:
	setp.gt.f64 	%p43, %fd36, 0d3F82231832FCAC8E;
	mov.f64 	%fd277, 0d3FF0000000000000;
	@%p43 bra 	$L__BB0_30;
	fma.rn.f64 	%fd116, %fd36, 0d408C3A6666666666, 0d4030000000000000;
	div.rn.f64 	%fd277, %fd116, 0d405D000000000000;
$L__BB0_30:
	setp.gt.f64 	%p44, %fd34, 0d3F82231832FCAC8E;
	mul.f64 	%fd118, %fd34, 0d408C3A6666666666;
	selp.f64 	%fd43, 0d4059000000000000, %fd118, %p44;
	sub.f64 	%fd119, %fd275, %fd276;
	mul.f64 	%fd44, %fd119, 0d407F400000000000;
	sub.f64 	%fd120, %fd276, %fd277;
	mul.f64 	%fd45, %fd120, 0d4069000000000000;
	add.s64 	%rd19, %rd1, 192;
	mov.f64 	%fd278, 0d7FEFFFFFFFFFFFFF;
	mov.b32 	%r120, 0;
	mov.u32 	%r121, %r120;
$L__BB0_31:
	ld.global.f64 	%fd121, [%rd19+-192];
	ld.global.f64 	%fd122, [%rd19+-184];
	ld.global.f64 	%fd123, [%rd19+-176];
	sub.f64 	%fd124, %fd43, %fd121;
	sub.f64 	%fd125, %fd44, %fd122;
	sub.f64 	%fd126, %fd45, %fd123;
	mul.f64 	%fd127, %fd125, %fd125;
	fma.rn.f64 	%fd128, %fd124, %fd124, %fd127;
	fma.rn.f64 	%fd129, %fd126, %fd126, %fd128;
	sqrt.rn.f64 	%fd130, %fd129;
	setp.ge.f64 	%p45, %fd278, %fd130;
	selp.f64 	%fd131, %fd278, %fd130, %p45;
	selp.b32 	%r69, %r121, %r120, %p45;
	ld.global.f64 	%fd132, [%rd19+-144];
	ld.global.f64 	%fd133, [%rd19+-136];
	ld.global.f64 	%fd134, [%rd19+-128];
	sub.f64 	%fd135, %fd43, %fd132;
	sub.f64 	%fd136, %fd44, %fd133;
	sub.f64 	%fd137, %fd45, %fd134;
	mul.f64 	%fd138, %fd136, %fd136;
	fma.rn.f64 	%fd139, %fd135, %fd135, %fd138;
	fma.rn.f64 	%fd140, %fd137, %fd137, %fd139;
	sqrt.rn.f64 	%fd141, %fd140;
	setp.ge.f64 	%p46, %fd131, %fd141;
	selp.f64 	%fd142, %fd131, %fd141, %p46;
	add.s32 	%r70, %r120, 1;
	selp.b32 	%r71, %r69, %r70, %p46;
	ld.global.f64 	%fd143, [%rd19+-96];
	ld.global.f64 	%fd144, [%rd19+-88];
	ld.global.f64 	%fd145, [%rd19+-80];
	sub.f64 	%fd146, %fd43, %fd143;
	sub.f64 	%fd147, %fd44, %fd144;
	sub.f64 	%fd148, %fd45, %fd145;
	mul.f64 	%fd149, %fd147, %fd147;
	fma.rn.f64 	%fd150, %fd146, %fd146, %fd149;
	fma.rn.f64 	%fd151, %fd148, %fd148, %fd150;
	sqrt.rn.f64 	%fd152, %fd151;
	setp.ge.f64 	%p47, %fd142, %fd152;
	selp.f64 	%fd153, %fd142, %fd152, %p47;
	add.s32 	%r72, %r120, 2;
	selp.b32 	%r73, %r71, %r72, %p47;
	ld.global.f64 	%fd154, [%rd19+-48];
	ld.global.f64 	%fd155, [%rd19+-40];
	ld.global.f64 	%fd156, [%rd19+-32];
	sub.f64 	%fd157, %fd43, %fd154;
	sub.f64 	%fd158, %fd44, %fd155;
	sub.f64 	%fd159, %fd45, %fd156;
	mul.f64 	%fd160, %fd158, %fd158;
	fma.rn.f64 	%fd161, %fd157, %fd157, %fd160;
	fma.rn.f64 	%fd162, %fd159, %fd159, %fd161;
	sqrt.rn.f64 	%fd163, %fd162;
	setp.ge.f64 	%p48, %fd153, %fd163;
	selp.f64 	%fd164, %fd153, %fd163, %p48;
	add.s32 	%r74, %r120, 3;
	selp.b32 	%r75, %r73, %r74, %p48;
	ld.global.f64 	%fd165, [%rd19];
	ld.global.f64 	%fd166, [%rd19+8];
	ld.global.f64 	%fd167, [%rd19+16];
	sub.f64 	%fd168, %fd43, %fd165;
	sub.f64 	%fd169, %fd44, %fd166;
	sub.f64 	%fd170, %fd45, %fd167;
	mul.f64 	%fd171, %fd169, %fd169;
	fma.rn.f64 	%fd172, %fd168, %fd168, %fd171;
	fma.rn.f64 	%fd173, %fd170, %fd170, %fd172;
	sqrt.rn.f64 	%fd174, %fd173;
	setp.ge.f64 	%p49, %fd164, %fd174;
	selp.f64 	%fd175, %fd164, %fd174, %p49;
	add.s32 	%r76, %r120, 4;
	selp.b32 	%r77, %r75, %r76, %p49;
	ld.global.f64 	%fd176, [%rd19+48];
	ld.global.f64 	%fd177, [%rd19+56];
	ld.global.f64 	%fd178, [%rd19+64];
	sub.f64 	%fd179, %fd43, %fd176;
	sub.f64 	%fd180, %fd44, %fd177;
	sub.f64 	%fd181, %fd45, %fd178;
	mul.f64 	%fd182, %fd180, %fd180;
	fma.rn.f64 	%fd183, %fd179, %fd179, %fd182;
	fma.rn.f64 	%fd184, %fd181, %fd181, %fd183;
	sqrt.rn.f64 	%fd185, %fd184;
	setp.ge.f64 	%p50, %fd175, %fd185;
	selp.f64 	%fd186, %fd175, %fd185, %p50;
	add.s32 	%r78, %r120, 5;
	selp.b32 	%r79, %r77, %r78, %p50;
	ld.global.f64 	%fd187, [%rd19+96];
	ld.global.f64 	%fd188, [%rd19+104];
	ld.global.f64 	%fd189, [%rd19+112];
	sub.f64 	%fd190, %fd43, %fd187;
	sub.f64 	%fd191, %fd44, %fd188;
	sub.f64 	%fd192, %fd45, %fd189;
	mul.f64 	%fd193, %fd191, %fd191;
	fma.rn.f64 	%fd194, %fd190, %fd190, %fd193;
	fma.rn.f64 	%fd195, %fd192, %fd192, %fd194;
	sqrt.rn.f64 	%fd196, %fd195;
	setp.ge.f64 	%p51, %fd186, %fd196;
	selp.f64 	%fd197, %fd186, %fd196, %p51;
	add.s32 	%r80, %r120, 6;
	selp.b32 	%r81, %r79, %r80, %p51;
	ld.global.f64 	%fd198, [%rd19+144];
	ld.global.f64 	%fd199, [%rd19+152];
	ld.global.f64 	%fd200, [%rd19+160];
	sub.f64 	%fd201, %fd43, %fd198;
	sub.f64 	%fd202, %fd44, %fd199;
	sub.f64 	%fd203, %fd45, %fd200;
	mul.f64 	%fd204, %fd202, %fd202;
	fma.rn.f64 	%fd205, %fd201, %fd201, %fd204;
	fma.rn.f64 	%fd206, %fd203, %fd203, %fd205;
	sqrt.rn.f64 	%fd207, %fd206;
	setp.ge.f64 	%p52, %fd197, %fd207;
	selp.f64 	%fd278, %fd197, %fd207, %p52;
	add.s32 	%r82, %r120, 7;
	selp.b32 	%r121, %r81, %r82, %p52;
	add.s64 	%rd19, %rd19, 384;
	add.s32 	%r120, %r120, 8;
	setp.ne.s32 	%p53, %r120, 8376;
	@%p53 bra 	$L__BB0_31;
	mul.lo.s32 	%r84, %r121, 6;
	mul.wide.u32 	%rd13, %r84, 8;
	add.s64 	%rd14, %rd1, %rd13;
	ld.global.f64 	%fd48, [%rd14+24];
	ld.global.f64 	%fd49, [%rd14+32];
	ld.global.f64 	%fd50, [%rd14+40];
	mov.f64 	%fd209, 0d4008000000000000;
	{
	.reg .b32 %temp; 
	mov.b64 	{%temp, %r14}, %fd209;
	}
	and.b32  	%r15, %r14, 2146435072;
	setp.eq.s32 	%p54, %r15, 1073741824;
	setp.lt.s32 	%p55, %r14, 0;
	selp.b32 	%r16, 0, 2146435072, %p55;
	and.b32  	%r85, %r14, 2147483647;
	setp.ne.s32 	%p56, %r85, 1071644672;
	and.pred  	%p1, %p54, %p56;
	add.s64 	%rd20, %rd1, 40;
	mov.f64 	%fd279, 0d7FEFFFFFFFFFFFFF;
	mov.b32 	%r122, 0;
	mov.u32 	%r123, %r122;
$L__BB0_33:
	ld.global.f64 	%fd52, [%rd20+-16];
	ld.global.f64 	%fd210, [%rd20+-8];
	ld.global.f64 	%fd211, [%rd20];
	add.f64 	%fd212, %fd52, 0d4030000000000000;
	div.rn.f64 	%fd53, %fd212, 0d405D000000000000;
	div.rn.f64 	%fd213, %fd210, 0d407F400000000000;
	add.f64 	%fd54, %fd213, %fd53;
	div.rn.f64 	%fd214, %fd211, 0dC069000000000000;
	add.f64 	%fd55, %fd53, %fd214;
	{
	.reg .b32 %temp; 
	mov.b64 	{%temp, %r19}, %fd54;
	}
	abs.f64 	%fd56, %fd54;
	{ // callseq 3, 0
	.param .b64 param0;
	st.param.f64 	[param0], %fd56;
	.param .b64 param1;
	st.param.f64 	[param1], 0d4008000000000000;
	.param .b64 retval0;
	call.uni (retval0), 
	__internal_accurate_pow, 
	(
	param0, 
	param1
	);
	ld.param.f64 	%fd215, [retval0];
	} // callseq 3
	setp.lt.s32 	%p60, %r19, 0;
	neg.f64 	%fd217, %fd215;
	selp.f64 	%fd218, %fd217, %fd215, %p54;
	selp.f64 	%fd219, %fd218, %fd215, %p60;
	setp.eq.f64 	%p61, %fd54, 0d0000000000000000;
	selp.b32 	%r86, %r19, 0, %p54;
	or.b32  	%r87, %r86, 2146435072;
	selp.b32 	%r88, %r87, %r86, %p55;
	mov.b32 	%r89, 0;
	mov.b64 	%fd220, {%r89, %r88};
	selp.f64 	%fd280, %fd220, %fd219, %p61;
	add.f64 	%fd221, %fd54, 0d4008000000000000;
	{
	.reg .b32 %temp; 
	mov.b64 	{%temp, %r90}, %fd221;
	}
	and.b32  	%r91, %r90, 2146435072;
	setp.ne.s32 	%p62, %r91, 2146435072;
	@%p62 bra 	$L__BB0_38;
	setp.num.f64 	%p63, %fd54, %fd54;
	@%p63 bra 	$L__BB0_36;
	mov.f64 	%fd222, 0d4008000000000000;
	add.rn.f64 	%fd280, %fd54, %fd222;
	bra.uni 	$L__BB0_38;
$L__BB0_36:
	setp.neu.f64 	%p64, %fd56, 0d7FF0000000000000;
	@%p64 bra 	$L__BB0_38;
	or.b32  	%r92, %r16, -2147483648;
	selp.b32 	%r93, %r92, %r16, %p1;
	selp.b32 	%r94, %r93, %r16, %p60;
	mov.b32 	%r95, 0;
	mov.b64 	%fd280, {%r95, %r94};
$L__BB0_38:
	setp.eq.f64 	%p66, %fd54, 0d3FF0000000000000;
	selp.f64 	%fd281, 0d3FF0000000000000, %fd280, %p66;
	setp.gt.f64 	%p67, %fd281, 0d3F82231832FCAC8E;
	@%p67 bra 	$L__BB0_40;
	fma.rn.f64 	%fd223, %fd54, 0d405D000000000000, 0dC030000000000000;
	div.rn.f64 	%fd281, %fd223, 0d408C3A6666666666;
$L__BB0_40:
	setp.leu.f64 	%p68, %fd52, 0d401FFF9DA4C11507;
	@%p68 bra 	$L__BB0_42;
	setp.lt.s32 	%p69, %r14, 0;
	setp.eq.s32 	%p70, %r15, 1073741824;
	{
	.reg .b32 %temp; 
	mov.b64 	{%temp, %r96}, %fd53;
	}
	{ // callseq 4, 0
	.param .b64 param0;
	st.param.f64 	[param0], %fd53;
	.param .b64 param1;
	st.param.f64 	[param1], 0d4008000000000000;
	.param .b64 retval0;
	call.uni (retval0), 
	__internal_accurate_pow, 
	(
	param0, 
	param1
	);
	ld.param.f64 	%fd224, [retval0];
	} // callseq 4
	setp.lt.s32 	%p72, %r96, 0;
	neg.f64 	%fd226, %fd224;
	selp.f64 	%fd227, %fd226, %fd224, %p70;
	selp.f64 	%fd228, %fd227, %fd224, %p72;
	setp.eq.f64 	%p73, %fd53, 0d0000000000000000;
	selp.b32 	%r97, %r96, 0, %p70;
	or.b32  	%r98, %r97, 2146435072;
	selp.b32 	%r99, %r98, %r97, %p69;
	mov.b32 	%r100, 0;
	mov.b64 	%fd229, {%r100, %r99};
	selp.f64 	%fd230, %fd229, %fd228, %p73;
	add.f64 	%fd231, %fd53, 0d4008000000000000;
	{
	.reg .b32 %temp; 
	mov.b64 	{%temp, %r101}, %fd231;
	}
	and.b32  	%r102, %r101, 2146435072;
	setp.eq.s32 	%p74, %r102, 2146435072;
	setp.eq.f64 	%p75, %fd53, 0d7FF0000000000000;
	or.b32  	%r103, %r16, -2147483648;
	selp.b32 	%r104, %r103, %r16, %p1;
	selp.b32 	%r105, %r104, %r16, %p72;
	mov.b64 	%fd232, {%r100, %r105};
	selp.f64 	%fd233, %fd232, %fd230, %p74;
	selp.f64 	%fd234, %fd233, %fd230, %p75;
	setp.eq.f64 	%p76, %fd53, 0d3FF0000000000000;
	selp.f64 	%fd282, 0d3FF0000000000000, %fd234, %p76;
	bra.uni 	$L__BB0_43;
$L__BB0_42:
	div.rn.f64 	%fd282, %fd52, 0d408C3A6666666666;
$L__BB0_43:
	setp.lt.s32 	%p77, %r14, 0;
	setp.eq.s32 	%p78, %r15, 1073741824;
	{
	.reg .b32 %temp; 
	mov.b64 	{%temp, %r20}, %fd55;
	}
	abs.f64 	%fd67, %fd55;
	{ // callseq 5, 0
	.param .b64 param0;
	st.param.f64 	[param0], %fd67;
	.param .b64 param1;
	st.param.f64 	[param1], 0d4008000000000000;
	.param .b64 retval0;
	call.uni (retval0), 
	__internal_accurate_pow, 
	(
	param0, 
	param1
	);
	ld.param.f64 	%fd235, [retval0];
	} // callseq 5
	setp.lt.s32 	%p80, %r20, 0;
	neg.f64 	%fd237, %fd235;
	selp.f64 	%fd238, %fd237, %fd235, %p78;
	selp.f64 	%fd239, %fd238, %fd235, %p80;
	setp.eq.f64 	%p81, %fd55, 0d0000000000000000;
	selp.b32 	%r106, %r20, 0, %p78;
	or.b32  	%r107, %r106, 2146435072;
	selp.b32 	%r108, %r107, %r106, %p77;
	mov.b32 	%r109, 0;
	mov.b64 	%fd240, {%r109, %r108};
	selp.f64 	%fd283, %fd240, %fd239, %p81;
	add.f64 	%fd241, %fd55, 0d4008000000000000;
	{
	.reg .b32 %temp; 
	mov.b64 	{%temp, %r110}, %fd241;
	}
	and.b32  	%r111, %r110, 2146435072;
	setp.ne.s32 	%p82, %r111, 2146435072;
	@%p82 bra 	$L__BB0_48;
	setp.num.f64 	%p83, %fd55, %fd55;
	@%p83 bra 	$L__BB0_46;
	mov.f64 	%fd242, 0d4008000000000000;
	add.rn.f64 	%fd283, %fd55, %fd242;
	bra.uni 	$L__BB0_48;
$L__BB0_46:
	setp.neu.f64 	%p84, %fd67, 0d7FF0000000000000;
	@%p84 bra 	$L__BB0_48;
	or.b32  	%r112, %r16, -2147483648;
	selp.b32 	%r113, %r112, %r16, %p1;
	selp.b32 	%r114, %r113, %r16, %p80;
	mov.b32 	%r115, 0;
	mov.b64 	%fd283, {%r115, %r114};
$L__BB0_48:
	setp.eq.f64 	%p86, %fd55, 0d3FF0000000000000;
	selp.f64 	%fd284, 0d3FF0000000000000, %fd283, %p86;
	setp.gt.f64 	%p87, %fd284, 0d3F82231832FCAC8E;
	@%p87 bra 	$L__BB0_50;
	fma.rn.f64 	%fd243, %fd55, 0d405D000000000000, 0dC030000000000000;
	div.rn.f64 	%fd284, %fd243, 0d408C3A6666666666;
$L__BB0_50:
	fma.rn.f64 	%fd245, %fd281, 0d3FEE69AD42C3C9EF, %fd1;
	add.f64 	%fd75, %fd2, %fd282;
	fma.rn.f64 	%fd246, %fd284, 0d3FF16BB98C7E2824, %fd3;
	div.rn.f64 	%fd76, %fd245, 0d3FEE69AD42C3C9EF;
	div.rn.f64 	%fd77, %fd246, 0d3FF16BB98C7E2824;
	setp.gt.f64 	%p88, %fd76, 0d3F82231832FCAC8E;
	mov.f64 	%fd285, 0d3FF0000000000000;
	@%p88 bra 	$L__BB0_52;
	fma.rn.f64 	%fd247, %fd76, 0d408C3A6666666666, 0d4030000000000000;
	div.rn.f64 	%fd285, %fd247, 0d405D000000000000;
$L__BB0_52:
	setp.gt.f64 	%p89, %fd75, 0d3F82231832FCAC8E;
	mov.f64 	%fd286, 0d3FF0000000000000;
	@%p89 bra 	$L__BB0_54;
	fma.rn.f64 	%fd249, %fd75, 0d408C3A6666666666, 0d4030000000000000;
	div.rn.f64 	%fd286, %fd249, 0d405D000000000000;
$L__BB0_54:
	setp.gt.f64 	%p90, %fd77, 0d3F82231832FCAC8E;
	mov.f64 	%fd287, 0d3FF0000000000000;
	@%p90 bra 	$L__BB0_56;
	fma.rn.f64 	%fd251, %fd77, 0d408C3A6666666666, 0d4030000000000000;
	div.rn.f64 	%fd287, %fd251, 0d405D000000000000;
$L__BB0_56:
	mul.f64 	%fd252, %fd75, 0d408C3A6666666666;
	selp.f64 	%fd253, 0d4059000000000000, %fd252, %p89;
	sub.f64 	%fd254, %fd285, %fd286;
	sub.f64 	%fd255, %fd286, %fd287;
	sub.f64 	%fd256, %fd48, %fd253;
	fma.rn.f64 	%fd257, %fd254, 0dC07F400000000000, %fd49;
	fma.rn.f64 	%fd258, %fd255, 0dC069000000000000, %fd50;
	mul.f64 	%fd259, %fd256, %fd256;
	fma.rn.f64 	%fd260, %fd257, %fd257, %fd259;
	fma.rn.f64 	%fd261, %fd258, %fd258, %fd260;
	sqrt.rn.f64 	%fd262, %fd261;
	setp.ge.f64 	%p92, %fd279, %fd262;
	selp.f64 	%fd279, %fd279, %fd262, %p92;
	selp.b32 	%r123, %r123, %r122, %p92;
	add.s32 	%r122, %r122, 1;
	add.s64 	%rd20, %rd20, 48;
	setp.ne.s32 	%p93, %r122, 8376;
	@%p93 bra 	$L__BB0_33;
	ld.param.u64 	%rd18, [_Z8correct2PiPdS0_PcS__param_2];
	mul.lo.s32 	%r116, %r123, 6;
	cvta.to.global.u64 	%rd15, %rd18;
	mul.wide.u32 	%rd16, %r116, 8;
	add.s64 	%rd17, %rd15, %rd16;
	ld.global.f64 	%fd263, [%rd17+24];
	cvt.rzi.s32.f64 	%r117, %fd263;
	st.global.u32 	[%rd2], %r117;
	ld.global.f64 	%fd264, [%rd17+32];
	cvt.rzi.s32.f64 	%r118, %fd264;
	st.global.u32 	[%rd2+4], %r118;
	ld.global.f64 	%fd265, [%rd17+40];
	cvt.rzi.s32.f64 	%r119, %fd265;
	st.global.u32 	[%rd2+8], %r119;
	ret;

}
	// .globl	_Z8correct3PiPdS0_
.visible .entry _Z8correct3PiPdS0_(
	.param .u64 .ptr .align 1 _Z8correct3PiPdS0__param_0,
	.param .u64 .ptr .align 1 _Z8correct3PiPdS0__param_1,
	.param .u64 .ptr .align 1 _Z8correct3PiPdS0__param_2
)
{
	.reg .pred 	%p<34>;
	.reg .b32 	%r<74>;
	.reg .b64 	%rd<7>;
	.reg .b64 	%fd<41>;

	ld.param.u64 	%rd1, [_Z8correct3PiPdS0__param_0];
	ld.param.u64 	%rd2, [_Z8correct3PiPdS0__param_2];
	sqrt.rn.f64 	%fd1, %fd5;
	mov.f64 	%fd40, 0d7FEFFFFFFFFFFFFF;
	mov.b32 	%r72, 0;
	mov.u32 	%r73, %r72;
$L__BB1_1:
	setp.ge.f64 	%p1, %fd1, %fd40;
	selp.f64 	%fd6, %fd40, %fd1, %p1;
	selp.b32 	%r6, %r73, %r72, %p1;
	setp.ge.f64 	%p2, %fd1, %fd6;
	selp.f64 	%fd7, %fd6, %fd1, %p2;
	add.s32 	%r7, %r72, 1;
	selp.b32 	%r8, %r6, %r7, %p2;
	setp.ge.f64 	%p3, %fd1, %fd7;
	selp.f64 	%fd8, %fd7, %fd1, %p3;
	add.s32 	%r9, %r72, 2;
	selp.b32 	%r10, %r8, %r9, %p3;
	setp.ge.f64 	%p4, %fd1, %fd8;
	selp.f64 	%fd9, %fd8, %fd1, %p4;
	add.s32 	%r11, %r72, 3;
	selp.b32 	%r12, %r10, %r11, %p4;
	setp.ge.f64 	%p5, %fd1, %fd9;
	selp.f64 	%fd10, %fd9, %fd1, %p5;
	add.s32 	%r13, %r72, 4;
	selp.b32 	%r14, %r12, %r13, %p5;
	setp.ge.f64 	%p6, %fd1, %fd10;
	selp.f64 	%fd11, %fd10, %fd1, %p6;
	add.s32 	%r15, %r72, 5;
	selp.b32 	%r16, %r14, %r15, %p6;
	setp.ge.f64 	%p7, %fd1, %fd11;
	selp.f64 	%fd12, %fd11, %fd1, %p7;
	add.s32 	%r17, %r72, 6;
	selp.b32 	%r18, %r16, %r17, %p7;
	setp.ge.f64 	%p8, %fd1, %fd12;
	selp.f64 	%fd13, %fd12, %fd1, %p8;
	add.s32 	%r19, %r72, 7;
	selp.b32 	%r20, %r18, %r19, %p8;
	setp.ge.f64 	%p9, %fd1, %fd13;
	selp.f64 	%fd14, %fd13, %fd1, %p9;
	add.s32 	%r21, %r72, 8;
	selp.b32 	%r22, %r20, %r21, %p9;
	setp.ge.f64 	%p10, %fd1, %fd14;
	selp.f64 	%fd15, %fd14, %fd1, %p10;
	add.s32 	%r23, %r72, 9;
	selp.b32 	%r24, %r22, %r23, %p10;
	setp.ge.f64 	%p11, %fd1, %fd15;
	selp.f64 	%fd16, %fd15, %fd1, %p11;
	add.s32 	%r25, %r72, 10;
	selp.b32 	%r26, %r24, %r25, %p11;
	setp.ge.f64 	%p12, %fd1, %fd16;
	selp.f64 	%fd17, %fd16, %fd1, %p12;
	add.s32 	%r27, %r72, 11;
	selp.b32 	%r28, %r26, %r27, %p12;
	setp.ge.f64 	%p13, %fd1, %fd17;
	selp.f64 	%fd18, %fd17, %fd1, %p13;
	add.s32 	%r29, %r72, 12;
	selp.b32 	%r30, %r28, %r29, %p13;
	setp.ge.f64 	%p14, %fd1, %fd18;
	selp.f64 	%fd19, %fd18, %fd1, %p14;
	add.s32 	%r31, %r72, 13;
	selp.b32 	%r32, %r30, %r31, %p14;
	setp.ge.f64 	%p15, %fd1, %fd19;
	selp.f64 	%fd20, %fd19, %fd1, %p15;
	add.s32 	%r33, %r72, 14;
	selp.b32 	%r34, %r32, %r33, %p15;
	setp.ge.f64 	%p16, %fd1, %fd20;
	selp.f64 	%fd21, %fd20, %fd1, %p16;
	add.s32 	%r35, %r72, 15;
	selp.b32 	%r36, %r34, %r35, %p16;
	setp.ge.f64 	%p17, %fd1, %fd21;
	selp.f64 	%fd22, %fd21, %fd1, %p17;
	add.s32 	%r37, %r72, 16;
	selp.b32 	%r38, %r36, %r37, %p17;
	setp.ge.f64 	%p18, %fd1, %fd22;
	selp.f64 	%fd23, %fd22, %fd1, %p18;
	add.s32 	%r39, %r72, 17;
	selp.b32 	%r40, %r38, %r39, %p18;
	setp.ge.f64 	%p19, %fd1, %fd23;
	selp.f64 	%fd24, %fd23, %fd1, %p19;
	add.s32 	%r41, %r72, 18;
	selp.b32 	%r42, %r40, %r41, %p19;
	setp.ge.f64 	%p20, %fd1, %fd24;
	selp.f64 	%fd25, %fd24, %fd1, %p20;
	add.s32 	%r43, %r72, 19;
	selp.b32 	%r44, %r42, %r43, %p20;
	setp.ge.f64 	%p21, %fd1, %fd25;
	selp.f64 	%fd26, %fd25, %fd1, %p21;
	add.s32 	%r45, %r72, 20;
	selp.b32 	%r46, %r44, %r45, %p21;
	setp.ge.f64 	%p22, %fd1, %fd26;
	selp.f64 	%fd27, %fd26, %fd1, %p22;
	add.s32 	%r47, %r72, 21;
	selp.b32 	%r48, %r46, %r47, %p22;
	setp.ge.f64 	%p23, %fd1, %fd27;
	selp.f64 	%fd28, %fd27, %fd1, %p23;
	add.s32 	%r49, %r72, 22;
	selp.b32 	%r50, %r48, %r49, %p23;
	setp.ge.f64 	%p24, %fd1, %fd28;
	selp.f64 	%fd29, %fd28, %fd1, %p24;
	add.s32 	%r51, %r72, 23;
	selp.b32 	%r52, %r50, %r51, %p24;
	setp.ge.f64 	%p25, %fd1, %fd29;
	selp.f64 	%fd30, %fd29, %fd1, %p25;
	add.s32 	%r53, %r72, 24;
	selp.b32 	%r54, %r52, %r53, %p25;
	setp.ge.f64 	%p26, %fd1, %fd30;
	selp.f64 	%fd31, %fd30, %fd1, %p26;
	add.s32 	%r55, %r72, 25;
	selp.b32 	%r56, %r54, %r55, %p26;
	setp.ge.f64 	%p27, %fd1, %fd31;
	selp.f64 	%fd32, %fd31, %fd1, %p27;
	add.s32 	%r57, %r72, 26;
	selp.b32 	%r58, %r56, %r57, %p27;
	setp.ge.f64 	%p28, %fd1, %fd32;
	selp.f64 	%fd33, %fd32, %fd1, %p28;
	add.s32 	%r59, %r72, 27;
	selp.b32 	%r60, %r58, %r59, %p28;
	setp.ge.f64 	%p29, %fd1, %fd33;
	selp.f64 	%fd34, %fd33, %fd1, %p29;
	add.s32 	%r61, %r72, 28;
	selp.b32 	%r62, %r60, %r61, %p29;
	setp.ge.f64 	%p30, %fd1, %fd34;
	selp.f64 	%fd35, %fd34, %fd1, %p30;
	add.s32 	%r63, %r72, 29;
	selp.b32 	%r64, %r62, %r63, %p30;
	setp.ge.f64 	%p31, %fd1, %fd35;
	selp.f64 	%fd36, %fd35, %fd1, %p31;
	add.s32 	%r65, %r72, 30;
	selp.b32 	%r66, %r64, %r65, %p31;
	setp.ge.f64 	%p32, %fd1, %fd36;
	selp.f64 	%fd40, %fd36, %fd1, %p32;
	add.s32 	%r67, %r72, 31;
	selp.b32 	%r73, %r66, %r67, %p32;
	add.s32 	%r72, %r72, 32;
	setp.ne.s32 	%p33, %r72, 8000;
	@%p33 bra 	$L__BB1_1;
	cvta.to.global.u64 	%rd3, %rd2;
	cvta.to.global.u64 	%rd4, %rd1;
	mul.lo.s32 	%r68, %r73, 6;
	mul.wide.u32 	%rd5, %r68, 8;
	add.s64 	%rd6, %rd3, %rd5;
	ld.global.f64 	%fd37, [%rd6+24];
	cvt.rzi.s32.f64 	%r69, %fd37;
	st.global.u32 	[%rd4], %r69;
	ld.global.f64 	%fd38, [%rd6+32];
	cvt.rzi.s32.f64 	%r70, %fd38;
	st.global.u32 	[%rd4+4], %r70;
	ld.global.f64 	%fd39, [%rd6+40];
	cvt.rzi.s32.f64 	%r71, %fd39;
	st.global.u32 	[%rd4+8], %r71;
	ret;

}
.func  (.param .b64 func_retval0) __internal_accurate_pow(
	.param .b64 __internal_accurate_pow_param_0,
	.param .b64 __internal_accurate_pow_param_1
)
{
	.reg .pred 	%p<8>;
	.reg .b32 	%r<49>;
	.reg .b32 	%f<3>;
	.reg .b64 	%fd<109>;

	ld.param.f64 	%fd10, [__internal_accurate_pow_param_0];
	ld.param.f64 	%fd11, [__internal_accurate_pow_param_1];
	{
	.reg .b32 %temp; 
	mov.b64 	{%temp, %r46}, %fd10;
	}
	{
	.reg .b32 %temp; 
	mov.b64 	{%r45, %temp}, %fd10;
	}
	shr.u32 	%r47, %r46, 20;
	setp.gt.u32 	%p1, %r46, 1048575;
	@%p1 bra 	$L__BB2_2;
	mul.f64 	%fd12, %fd10, 0d4350000000000000;
	{
	.reg .b32 %temp; 
	mov.b64 	{%temp, %r46}, %fd12;
	}
	{
	.reg .b32 %temp; 
	mov.b64 	{%r45, %temp}, %fd12;
	}
	shr.u32 	%r16, %r46, 20;
	add.s32 	%r47, %r16, -54;
$L__BB2_2:
	add.s32 	%r48, %r47, -1023;
	and.b32  	%r17, %r46, -2146435073;
	or.b32  	%r18, %r17, 1072693248;
	mov.b64 	%fd107, {%r45, %r18};
	setp.lt.u32 	%p2, %r18, 1073127583;
	@%p2 bra 	$L__BB2_4;
	{
	.reg .b32 %temp; 
	mov.b64 	{%r19, %temp}, %fd107;
	}
	{
	.reg .b32 %temp; 
	mov.b64 	{%temp, %r20}, %fd107;
	}
	add.s32 	%r21, %r20, -1048576;
	mov.b64 	%fd107, {%r19, %r21};
	add.s32 	%r48, %r47, -1022;
$L__BB2_4:
	add.f64 	%fd13, %fd107, 0dBFF0000000000000;
	add.f64 	%fd14, %fd107, 0d3FF0000000000000;
	rcp.approx.ftz.f64 	%fd15, %fd14;
	neg.f64 	%fd16, %fd14;
	fma.rn.f64 	%fd17, %fd16, %fd15, 0d3FF0000000000000;
	fma.rn.f64 	%fd18, %fd17, %fd17, %fd17;
	fma.rn.f64 	%fd19, %fd18, %fd15, %fd15;
	mul.f64 	%fd20, %fd13, %fd19;
	fma.rn.f64 	%fd21, %fd13, %fd19, %fd20;
	mul.f64 	%fd22, %fd21, %fd21;
	fma.rn.f64 	%fd23, %fd22, 0d3EB0F5FF7D2CAFE2, 0d3ED0F5D241AD3B5A;
	fma.rn.f64 	%fd24, %fd23, %fd22, 0d3EF3B20A75488A3F;
	fma.rn.f64 	%fd25, %fd24, %fd22, 0d3F1745CDE4FAECD5;
	fma.rn.f64 	%fd26, %fd25, %fd22, 0d3F3C71C7258A578B;
	fma.rn.f64 	%fd27, %fd26, %fd22, 0d3F6249249242B910;
	fma.rn.f64 	%fd28, %fd27, %fd22, 0d3F89999999999DFB;
	sub.f64 	%fd29, %fd13, %fd21;
	add.f64 	%fd30, %fd29, %fd29;
	neg.f64 	%fd31, %fd21;
	fma.rn.f64 	%fd32, %fd31, %fd13, %fd30;
	mul.f64 	%fd33, %fd19, %fd32;
	fma.rn.f64 	%fd34, %fd22, %fd28, 0d3FB5555555555555;
	mov.f64 	%fd35, 0d3FB5555555555555;
	sub.f64 	%fd36, %fd35, %fd34;
	fma.rn.f64 	%fd37, %fd22, %fd28, %fd36;
	add.f64 	%fd38, %fd37, 0dBC46A4CB00B9E7B0;
	add.f64 	%fd39, %fd34, %fd38;
	sub.f64 	%fd40, %fd34, %fd39;
	add.f64 	%fd41, %fd38, %fd40;
	mul.rn.f64 	%fd42, %fd21, %fd21;
	neg.f64 	%fd43, %fd42;
	fma.rn.f64 	%fd44, %fd21, %fd21, %fd43;
	{
	.reg .b32 %temp; 
	mov.b64 	{%r22, %temp}, %fd33;
	}
	{
	.reg .b32 %temp; 
	mov.b64 	{%temp, %r23}, %fd33;
	}
	add.s32 	%r24, %r23, 1048576;
	mov.b64 	%fd45, {%r22, %r24};
	fma.rn.f64 	%fd46, %fd21, %fd45, %fd44;
	mul.rn.f64 	%fd47, %fd42, %fd21;
	neg.f64 	%fd48, %fd47;
	fma.rn.f64 	%fd49, %fd42, %fd21, %fd48;
	fma.rn.f64 	%fd50, %fd42, %fd33, %fd49;
	fma.rn.f64 	%fd51, %fd46, %fd21, %fd50;
	mul.rn.f64 	%fd52, %fd39, %fd47;
	neg.f64 	%fd53, %fd52;
	fma.rn.f64 	%fd54, %fd39, %fd47, %fd53;
	fma.rn.f64 	%fd55, %fd39, %fd51, %fd54;
	fma.rn.f64 	%fd56, %fd41, %fd47, %fd55;
	add.f64 	%fd57, %fd52, %fd56;
	sub.f64 	%fd58, %fd52, %fd57;
	add.f64 	%fd59, %fd56, %fd58;
	add.f64 	%fd60, %fd21, %fd57;
	sub.f64 	%fd61, %fd21, %fd60;
	add.f64 	%fd62, %fd57, %fd61;
	add.f64 	%fd63, %fd59, %fd62;
	add.f64 	%fd64, %fd33, %fd63;
	add.f64 	%fd65, %fd60, %fd64;
	sub.f64 	%fd66, %fd60, %fd65;
	add.f64 	%fd67, %fd64, %fd66;
	xor.b32  	%r25, %r48, -2147483648;
	mov.b32 	%r26, 1127219200;
	mov.b64 	%fd68, {%r25, %r26};
	mov.b32 	%r27, -2147483648;
	mov.b64 	%fd69, {%r27, %r26};
	sub.f64 	%fd70, %fd68, %fd69;
	fma.rn.f64 	%fd71, %fd70, 0d3FE62E42FEFA39EF, %fd65;
	fma.rn.f64 	%fd72, %fd70, 0dBFE62E42FEFA39EF, %fd71;
	sub.f64 	%fd73, %fd72, %fd65;
	sub.f64 	%fd74, %fd67, %fd73;
	fma.rn.f64 	%fd75, %fd70, 0d3C7ABC9E3B39803F, %fd74;
	add.f64 	%fd76, %fd71, %fd75;
	sub.f64 	%fd77, %fd71, %fd76;
	add.f64 	%fd78, %fd75, %fd77;
	{
	.reg .b32 %temp; 
	mov.b64 	{%temp, %r28}, %fd11;
	}
	{
	.reg .b32 %temp; 
	mov.b64 	{%r29, %temp}, %fd11;
	}
	shl.b32 	%r30, %r28, 1;
	setp.gt.u32 	%p3, %r30, -33554433;
	and.b32  	%r31, %r28, -15728641;
	selp.b32 	%r32, %r31, %r28, %p3;
	mov.b64 	%fd79, {%r29, %r32};
	mul.rn.f64 	%fd80, %fd76, %fd79;
	neg.f64 	%fd81, %fd80;
	fma.rn.f64 	%fd82, %fd76, %fd79, %fd81;
	fma.rn.f64 	%fd83, %fd78, %fd79, %fd82;
	add.f64 	%fd4, %fd80, %fd83;
	sub.f64 	%fd84, %fd80, %fd4;
	add.f64 	%fd5, %fd83, %fd84;
	fma.rn.f64 	%fd85, %fd4, 0d3FF71547652B82FE, 0d4338000000000000;
	{
	.reg .b32 %temp; 
	mov.b64 	{%r13, %temp}, %fd85;
	}
	mov.f64 	%fd86, 0dC338000000000000;
	add.rn.f64 	%fd87, %fd85, %fd86;
	fma.rn.f64 	%fd88, %fd87, 0dBFE62E42FEFA39EF, %fd4;
	fma.rn.f64 	%fd89, %fd87, 0dBC7ABC9E3B39803F, %fd88;
	fma.rn.f64 	%fd90, %fd89, 0d3E5ADE1569CE2BDF, 0d3E928AF3FCA213EA;
	fma.rn.f64 	%fd91, %fd90, %fd89, 0d3EC71DEE62401315;
	fma.rn.f64 	%fd92, %fd91, %fd89, 0d3EFA01997C89EB71;
	fma.rn.f64 	%fd93, %fd92, %fd89, 0d3F2A01A014761F65;
	fma.rn.f64 	%fd94, %fd93, %fd89, 0d3F56C16C1852B7AF;
	fma.rn.f64 	%fd95, %fd94, %fd89, 0d3F81111111122322;
	fma.rn.f64 	%fd96, %fd95, %fd89, 0d3FA55555555502A1;
	fma.rn.f64 	%fd97, %fd96, %fd89, 0d3FC5555555555511;
	fma.rn.f64 	%fd98, %fd97, %fd89, 0d3FE000000000000B;
	fma.rn.f64 	%fd99, %fd98, %fd89, 0d3FF0000000000000;
	fma.rn.f64 	%fd100, %fd99, %fd89, 0d3FF0000000000000;
	{
	.reg .b32 %temp; 
	mov.b64 	{%r14, %temp}, %fd100;
	}
	{
	.reg .b32 %temp; 
	mov.b64 	{%temp, %r15}, %fd100;
	}
	shl.b32 	%r33, %r13, 20;
	add.s32 	%r34, %r33, %r15;
	mov.b64 	%fd108, {%r14, %r34};
	{
	.reg .b32 %temp; 
	mov.b64 	{%temp, %r35}, %fd4;
	}
	mov.b32 	%f2, %r35;
	abs.f32 	%f1, %f2;
	setp.lt.f32 	%p4, %f1, 0f4086232B;
	@%p4 bra 	$L__BB2_7;
	setp.lt.f64 	%p5, %fd4, 0d0000000000000000;
	add.f64 	%fd101, %fd4, 0d7FF0000000000000;
	selp.f64 	%fd108, 0d0000000000000000, %fd101, %p5;
	setp.geu.f32 	%p6, %f1, 0f40874800;
	@%p6 bra 	$L__BB2_7;
	shr.u32 	%r36, %r13, 31;
	add.s32 	%r37, %r13, %r36;
	shr.s32 	%r38, %r37, 1;
	shl.b32 	%r39, %r38, 20;
	add.s32 	%r40, %r15, %r39;
	mov.b64 	%fd102, {%r14, %r40};
	sub.s32 	%r41, %r13, %r38;
	shl.b32 	%r42, %r41, 20;
	add.s32 	%r43, %r42, 1072693248;
	mov.b32 	%r44, 0;
	mov.b64 	%fd103, {%r44, %r43};
	mul.f64 	%fd108, %fd103, %fd102;
$L__BB2_7:
	abs.f64 	%fd104, %fd108;
	setp.eq.f64 	%p7, %fd104, 0d7FF0000000000000;
	fma.rn.f64 	%fd105, %fd108, %fd5, %fd108;
	selp.f64 	%fd106, %fd108, %fd105, %p7;
	st.param.f64 	[func_retval0], %fd106;
	ret;

}


// ===== COMPILED SASS (sm_100) =====

	.target	sm_100

	.elftype	@"ET_EXEC"


//--------------------- .note.nv.tkinfo           --------------------------
	.section	.note.nv.tkinfo,"",@"SHT_NOTE"
	.sectionflags	@"SHF_NOTE_NV_TKINFO"
	.tkinfo
        /*0018*/ 	.word	0x00000002
        /*0030*/ 	.string	""
        /*0030*/ 	.string	"ptxas"
        /*0030*/ 	.string	"Cuda compilation tools, release 13.0, V13.0.88"
        /*0030*/ 	.string	"Build cuda_13.0.r13.0/compiler.36424714_0"
        /*0030*/ 	.string	"-arch sm_100 -m 64 "



//--------------------- .note.nv.cuinfo           --------------------------
	.section	.note.nv.cuinfo,"",@"SHT_NOTE"
	.sectionflags	@"SHF_NOTE_NV_CUINFO"
        /*0018*/ 	.short	0x0002
        /*001a*/ 	.short	0x0064
        /*001c*/ 	.short	0x0082
	.zero		2


//--------------------- .nv.info                  --------------------------
	.section	.nv.info,"",@"SHT_CUDA_INFO"
	.align	4


	//----- nvinfo : EIATTR_REGCOUNT
	.align		4
        /*0000*/ 	.byte	0x04, 0x2f
        /*0002*/ 	.short	(.L_9 - .L_8)
	.align		4
.L_8:
        /*0004*/ 	.word	index@(_Z8correct2PiPdS0_PcS_)
        /*0008*/ 	.word	0x00000030


	//----- nvinfo : EIATTR_FRAME_SIZE
	.align		4
.L_9:
        /*000c*/ 	.byte	0x04, 0x11
        /*000e*/ 	.short	(.L_11 - .L_10)
	.align		4
.L_10:
        /*0010*/ 	.word	index@($_Z8correct2PiPdS0_PcS_$__internal_accurate_pow)
        /*0014*/ 	.word	0x00000000


	//----- nvinfo : EIATTR_FRAME_SIZE
	.align		4
.L_11:
        /*0018*/ 	.byte	0x04, 0x11
        /*001a*/ 	.short	(.L_13 - .L_12)
	.align		4
.L_12:
        /*001c*/ 	.word	index@($__internal_2_$__cuda_sm20_dsqrt_rn_f64_mediumpath_v1)
        /*0020*/ 	.word	0x00000000


	//----- nvinfo : EIATTR_FRAME_SIZE
	.align		4
.L_13:
        /*0024*/ 	.byte	0x04, 0x11
        /*0026*/ 	.short	(.L_15 - .L_14)
	.align		4
.L_14:
        /*0028*/ 	.word	index@($__internal_1_$__cuda_sm20_div_rn_f64_full)
        /*002c*/ 	.word	0x00000000


	//----- nvinfo : EIATTR_FRAME_SIZE
	.align		4
.L_15:
        /*0030*/ 	.byte	0x04, 0x11
        /*0032*/ 	.short	(.L_17 - .L_16)
	.align		4
.L_16:
        /*0034*/ 	.word	index@(_Z8correct2PiPdS0_PcS_)
        /*0038*/ 	.word	0x00000000


	//----- nvinfo : EIATTR_REGCOUNT
	.align		4
.L_17:
        /*003c*/ 	.byte	0x04, 0x2f
        /*003e*/ 	.short	(.L_19 - .L_18)
	.align		4
.L_18:
        /*0040*/ 	.word	index@(_Z8correct3PiPdS0_)
        /*0044*/ 	.word	0x0000000e


	//----- nvinfo : EIATTR_FRAME_SIZE
	.align		4
.L_19:
        /*0048*/ 	.byte	0x04, 0x11
        /*004a*/ 	.short	(.L_21 - .L_20)
	.align		4
.L_20:
        /*004c*/ 	.word	index@($__internal_0_$__cuda_sm20_dsqrt_rn_f64_mediumpath_v1)
        /*0050*/ 	.word	0x00000000


	//----- nvinfo : EIATTR_FRAME_SIZE
	.align		4
.L_21:
        /*0054*/ 	.byte	0x04, 0x11
        /*0056*/ 	.short	(.L_23 - .L_22)
	.align		4
.L_22:
        /*0058*/ 	.word	index@(_Z8correct3PiPdS0_)
        /*005c*/ 	.word	0x00000000


	//----- nvinfo : EIATTR_MIN_STACK_SIZE
	.align		4
.L_23:
        /*0060*/ 	.byte	0x04, 0x12
        /*0062*/ 	.short	(.L_25 - .L_24)
	.align		4
.L_24:
        /*0064*/ 	.word	index@(_Z8correct3PiPdS0_)
        /*0068*/ 	.word	0x00000000


	//----- nvinfo : EIATTR_MIN_STACK_SIZE
	.align		4
.L_25:
        /*006c*/ 	.byte	0x04, 0x12
        /*006e*/ 	.short	(.L_27 - .L_26)
	.align		4
.L_26:
        /*0070*/ 	.word	index@(_Z8correct2PiPdS0_PcS_)
        /*0074*/ 	.word	0x00000000
.L_27:


//--------------------- .nv.compat                --------------------------
	.section	.nv.compat,"",@"SHT_CUDA_COMPAT_INFO"
	.align	4
        /*0000*/ 	.byte	0x02, 0x09, 0x00, 0x00, 0x02, 0x02, 0x01, 0x00, 0x02, 0x05, 0x05, 0x00, 0x03, 0x07, 0x01, 0x01
        /*0010*/ 	.byte	0x02, 0x03, 0x00, 0x00, 0x02, 0x06, 0x01, 0x00, 0x04, 0x0b, 0x08, 0x00, 0x01, 0x00, 0x00, 0x00
        /*0020*/ 	.byte	0x00, 0x00, 0x00, 0x00


//--------------------- .nv.info._Z8correct3PiPdS0_ --------------------------
	.section	.nv.info._Z8correct3PiPdS0_,"",@"SHT_CUDA_INFO"
	.sectionflags	@""
	.align	4


	//----- nvinfo : EIATTR_CUDA_API_VERSION
	.align		4
        /*0000*/ 	.byte	0x04, 0x37
        /*0002*/ 	.short	(.L_29 - .L_28)
.L_28:
        /*0004*/ 	.word	0x00000082


	//----- nvinfo : EIATTR_KPARAM_INFO
	.align		4
.L_29:
        /*0008*/ 	.byte	0x04, 0x17
        /*000a*/ 	.short	(.L_31 - .L_30)
.L_30:
        /*000c*/ 	.word	0x00000000
        /*0010*/ 	.short	0x0002
        /*0012*/ 	.short	0x0010
        /*0014*/ 	.byte	0x00, 0xf5, 0x21, 0x00


	//----- nvinfo : EIATTR_KPARAM_INFO
	.align		4
.L_31:
        /*0018*/ 	.byte	0x04, 0x17
        /*001a*/ 	.short	(.L_33 - .L_32)
.L_32:
        /*001c*/ 	.word	0x00000000
        /*0020*/ 	.short	0x0001
        /*0022*/ 	.short	0x0008
        /*0024*/ 	.byte	0x00, 0xf5, 0x21, 0x00


	//----- nvinfo : EIATTR_KPARAM_INFO
	.align		4
.L_33:
        /*0028*/ 	.byte	0x04, 0x17
        /*002a*/ 	.short	(.L_35 - .L_34)
.L_34:
        /*002c*/ 	.word	0x00000000
        /*0030*/ 	.short	0x0000
        /*0032*/ 	.short	0x0000
        /*0034*/ 	.byte	0x00, 0xf5, 0x21, 0x00


	//----- nvinfo : EIATTR_SPARSE_MMA_MASK
	.align		4
.L_35:
        /*0038*/ 	.byte	0x03, 0x50
        /*003a*/ 	.short	0x0000


	//----- nvinfo : EIATTR_MAXREG_COUNT
	.align		4
        /*003c*/ 	.byte	0x03, 0x1b
        /*003e*/ 	.short	0x00ff


	//----- nvinfo : EIATTR_MERCURY_ISA_VERSION
	.align		4
        /*0040*/ 	.byte	0x03, 0x5f
        /*0042*/ 	.short	0x0101


	//----- nvinfo : EIATTR_VRC_CTA_INIT_COUNT
	.align		4
        /*0044*/ 	.byte	0x02, 0x4a
	.zero		1
	.zero		1


	//----- nvinfo : EIATTR_EXIT_INSTR_OFFSETS
	.align		4
        /*0048*/ 	.byte	0x04, 0x1c
        /*004a*/ 	.short	(.L_37 - .L_36)


	//   ....[0]....
.L_36:
        /*004c*/ 	.word	0x00000ad0


	//----- nvinfo : EIATTR_CRS_STACK_SIZE
	.align		4
.L_37:
        /*0050*/ 	.byte	0x04, 0x1e
        /*0052*/ 	.short	(.L_39 - .L_38)
.L_38:
        /*0054*/ 	.word	0x00000000


	//----- nvinfo : EIATTR_CBANK_PARAM_SIZE
	.align		4
.L_39:
        /*0058*/ 	.byte	0x03, 0x19
        /*005a*/ 	.short	0x0018


	//----- nvinfo : EIATTR_PARAM_CBANK
	.align		4
        /*005c*/ 	.byte	0x04, 0x0a
        /*005e*/ 	.short	(.L_41 - .L_40)
	.align		4
.L_40:
        /*0060*/ 	.word	index@(.nv.constant0._Z8correct3PiPdS0_)
        /*0064*/ 	.short	0x0380
        /*0066*/ 	.short	0x0018


	//----- nvinfo : EIATTR_SW_WAR
	.align		4
.L_41:
        /*0068*/ 	.byte	0x04, 0x36
        /*006a*/ 	.short	(.L_43 - .L_42)
.L_42:
        /*006c*/ 	.word	0x00000008
.L_43:


//--------------------- .nv.info._Z8correct2PiPdS0_PcS_ --------------------------
	.section	.nv.info._Z8correct2PiPdS0_PcS_,"",@"SHT_CUDA_INFO"
	.sectionflags	@""
	.align	4


	//----- nvinfo : EIATTR_CUDA_API_VERSION
	.align		4
        /*0000*/ 	.byte	0x04, 0x37
        /*0002*/ 	.short	(.L_45 - .L_44)
.L_44:
        /*0004*/ 	.word	0x00000082


	//----- nvinfo : EIATTR_KPARAM_INFO
	.align		4
.L_45:
        /*0008*/ 	.byte	0x04, 0x17
        /*000a*/ 	.short	(.L_47 - .L_46)
.L_46:
        /*000c*/ 	.word	0x00000000
        /*0010*/ 	.short	0x0004
        /*0012*/ 	.short	0x0020
        /*0014*/ 	.byte	0x00, 0xf5, 0x21, 0x00


	//----- nvinfo : EIATTR_KPARAM_INFO
	.align		4
.L_47:
        /*0018*/ 	.byte	0x04, 0x17
        /*001a*/ 	.short	(.L_49 - .L_48)
.L_48:
        /*001c*/ 	.word	0x00000000
        /*0020*/ 	.short	0x0003
        /*0022*/ 	.short	0x0018
        /*0024*/ 	.byte	0x00, 0xf5, 0x21, 0x00


	//----- nvinfo : EIATTR_KPARAM_INFO
	.align		4
.L_49:
        /*0028*/ 	.byte	0x04, 0x17
        /*002a*/ 	.short	(.L_51 - .L_50)
.L_50:
        /*002c*/ 	.word	0x00000000
        /*0030*/ 	.short	0x0002
        /*0032*/ 	.short	0x0010
        /*0034*/ 	.byte	0x00, 0xf5, 0x21, 0x00


	//----- nvinfo : EIATTR_KPARAM_INFO
	.align		4
.L_51:
        /*0038*/ 	.byte	0x04, 0x17
        /*003a*/ 	.short	(.L_53 - .L_52)
.L_52:
        /*003c*/ 	.word	0x00000000
        /*0040*/ 	.short	0x0001
        /*0042*/ 	.short	0x0008
        /*0044*/ 	.byte	0x00, 0xf5, 0x21, 0x00


	//----- nvinfo : EIATTR_KPARAM_INFO
	.align		4
.L_53:
        /*0048*/ 	.byte	0x04, 0x17
        /*004a*/ 	.short	(.L_55 - .L_54)
.L_54:
        /*004c*/ 	.word	0x00000000
        /*0050*/ 	.short	0x0000
        /*0052*/ 	.short	0x0000
        /*0054*/ 	.byte	0x00, 0xf5, 0x21, 0x00


	//----- nvinfo : EIATTR_SPARSE_MMA_MASK
	.align		4
.L_55:
        /*0058*/ 	.byte	0x03, 0x50
        /*005a*/ 	.short	0x0000


	//----- nvinfo : EIATTR_MAXREG_COUNT
	.align		4
        /*005c*/ 	.byte	0x03, 0x1b
        /*005e*/ 	.short	0x00ff


	//----- nvinfo : EIATTR_MERCURY_ISA_VERSION
	.align		4
        /*0060*/ 	.byte	0x03, 0x5f
        /*0062*/ 	.short	0x0101


	//----- nvinfo : EIATTR_VRC_CTA_INIT_COUNT
	.align		4
        /*0064*/ 	.byte	0x02, 0x4a
	.zero		1
	.zero		1


	//----- nvinfo : EIATTR_EXIT_INSTR_OFFSETS
	.align		4
        /*0068*/ 	.byte	0x04, 0x1c
        /*006a*/ 	.short	(.L_57 - .L_56)


	//   ....[0]....
.L_56:
        /*006c*/ 	.word	0x00004f20


	//----- nvinfo : EIATTR_CRS_STACK_SIZE
	.align		4
.L_57:
        /*0070*/ 	.byte	0x04, 0x1e
        /*0072*/ 	.short	(.L_59 - .L_58)
.L_58:
        /*0074*/ 	.word	0x00000000


	//----- nvinfo : EIATTR_CBANK_PARAM_SIZE
	.align		4
.L_59:
        /*0078*/ 	.byte	0x03, 0x19
        /*007a*/ 	.short	0x0028


	//----- nvinfo : EIATTR_PARAM_CBANK
	.align		4
        /*007c*/ 	.byte	0x04, 0x0a
        /*007e*/ 	.short	(.L_61 - .L_60)
	.align		4
.L_60:
        /*0080*/ 	.word	index@(.nv.constant0._Z8correct2PiPdS0_PcS_)
        /*0084*/ 	.short	0x0380
        /*0086*/ 	.short	0x0028


	//----- nvinfo : EIATTR_SW_WAR
	.align		4
.L_61:
        /*0088*/ 	.byte	0x04, 0x36
        /*008a*/ 	.short	(.L_63 - .L_62)
.L_62:
        /*008c*/ 	.word	0x00000008
.L_63:


//--------------------- .nv.callgraph             --------------------------
	.section	.nv.callgraph,"",@"SHT_CUDA_CALLGRAPH"
	.align	4
	.sectionentsize	8
	.align		4
        /*0000*/ 	.word	0x00000000
	.align		4
        /*0004*/ 	.word	0xffffffff
	.align		4
        /*0008*/ 	.word	0x00000000
	.align		4
        /*000c*/ 	.word	0xfffffffe
	.align		4
        /*0010*/ 	.word	0x00000000
	.align		4
        /*0014*/ 	.word	0xfffffffd
	.align		4
        /*0018*/ 	.word	0x00000000
	.align		4
        /*001c*/ 	.word	0xfffffffc


//--------------------- .nv.constant4             --------------------------
	.section	.nv.constant4,"a",@progbits
	.align	8
	.align		8
.nv.constant4:
        /*0000*/ 	.dword	GPU_PROFILE_SIZE
	.align		8
        /*0008*/ 	.dword	GPU_FRAME_DIMENSIONS
	.align		8
        /*0010*/ 	.dword	X
	.align		8
        /*0018*/ 	.dword	Y
	.align		8
        /*0020*/ 	.dword	Z
	.align		8
        /*0028*/ 	.dword	L
	.align		8
        /*0030*/ 	.dword	A
	.align		8
        /*0038*/ 	.dword	B


//--------------------- .text._Z8correct3PiPdS0_  --------------------------
	.section	.text._Z8correct3PiPdS0_,"ax",@progbits
	.align	128
        .global         _Z8correct3PiPdS0_
        .type           _Z8correct3PiPdS0_,@function
        .size           _Z8correct3PiPdS0_,(.L_x_61 - _Z8correct3PiPdS0_)
        .other          _Z8correct3PiPdS0_,@"STO_CUDA_ENTRY STV_DEFAULT"
_Z8correct3PiPdS0_:
.text._Z8correct3PiPdS0_:
[----:B------:R-:W-:Y:S01]  /*0000*/  LDC R1, c[0x0][0x37c] ;  /* 0x0000df00ff017b82 */ /* 0x000fe20000000800 */
[----:B------:R-:W0:Y:S01]  /*0010*/  MUFU.RSQ64H R3, R0 ;  /* 0x0000000000037308 */ /* 0x000e220000001c00 */
[----:B------:R-:W-:Y:S01]  /*0020*/  UIADD3 UR4, UPT, UPT, UR4, -0x3500000, URZ ;  /* 0xfcb0000004047890 */ /* 0x000fe2000fffe0ff */
[----:B------:R-:W-:Y:S02]  /*0030*/  IMAD.MOV.U32 R6, RZ, RZ, 0x0 ;  /* 0x00000000ff067424 */ /* 0x000fe400078e00ff */
[----:B------:R-:W-:Y:S01]  /*0040*/  IMAD.MOV.U32 R7, RZ, RZ, 0x3fd80000 ;  /* 0x3fd80000ff077424 */ /* 0x000fe200078e00ff */
[----:B------:R-:W-:Y:S02]  /*0050*/  UISETP.GE.U32.AND UP0, UPT, UR4, 0x7ca00000, UPT ;  /* 0x7ca000000400788c */ /* 0x000fe4000bf06070 */
[----:B------:R-:W-:-:S06]  /*0060*/  IMAD.U32 R2, RZ, RZ, UR4 ;  /* 0x00000004ff027e24 */ /* 0x000fcc000f8e00ff */
[----:B0-----:R-:W-:-:S08]  /*0070*/  DMUL R4, R2, R2 ;  /* 0x0000000202047228 */ /* 0x001fd00000000000 */
[----:B------:R-:W-:-:S08]  /*0080*/  DFMA R4, -R4, R8, 1 ;  /* 0x3ff000000404742b */ /* 0x000fd00000000108 */
[----:B------:R-:W-:Y:S02]  /*0090*/  DFMA R6, R4, R6, 0.5 ;  /* 0x3fe000000406742b */ /* 0x000fe40000000006 */
[----:B------:R-:W-:-:S08]  /*00a0*/  DMUL R4, R2, R4 ;  /* 0x0000000402047228 */ /* 0x000fd00000000000 */
[----:B------:R-:W-:-:S08]  /*00b0*/  DFMA R4, R6, R4, R2 ;  /* 0x000000040604722b */ /* 0x000fd00000000002 */
[----:B------:R-:W-:Y:S02]  /*00c0*/  DMUL R6, R4, R8 ;  /* 0x0000000804067228 */ /* 0x000fe40000000000 */
[----:B------:R-:W-:Y:S02]  /*00d0*/  VIADD R11, R5, 0xfff00000 ;  /* 0xfff00000050b7836 */ /* 0x000fe40000000000 */
[----:B------:R-:W-:-:S04]  /*00e0*/  IMAD.MOV.U32 R10, RZ, RZ, R4 ;  /* 0x000000ffff0a7224 */ /* 0x000fc800078e0004 */
[----:B------:R-:W-:-:S08]  /*00f0*/  DFMA R8, R6, -R6, R8 ;  /* 0x800000060608722b */ /* 0x000fd00000000008 */
[----:B------:R-:W-:Y:S01]  /*0100*/  DFMA R2, R8, R10, R6 ;  /* 0x0000000a0802722b */ /* 0x000fe20000000006 */
[----:B------:R-:W-:Y:S10]  /*0110*/  BRA.U !UP0, `(.L_x_0) ;  /* 0x0000000108107547 */ /* 0x000ff4000b800000 */
[----:B------:R-:W-:-:S07]  /*0120*/  MOV R0, 0x140 ;  /* 0x0000014000007802 */ /* 0x000fce0000000f00 */
[----:B------:R-:W-:Y:S05]  /*0130*/  CALL.REL.NOINC `($__internal_0_$__cuda_sm20_dsqrt_rn_f64_mediumpath_v1) ;  /* 0x0000000800687944 */ /* 0x000fea0003c00000 */
[----:B------:R-:W-:Y:S02]  /*0140*/  IMAD.MOV.U32 R2, RZ, RZ, R4 ;  /* 0x000000ffff027224 */ /* 0x000fe400078e0004 */
[----:B------:R-:W-:-:S07]  /*0150*/  IMAD.MOV.U32 R3, RZ, RZ, R5 ;  /* 0x000000ffff037224 */ /* 0x000fce00078e0005 */
.L_x_0:
[----:B------:R-:W-:Y:S01]  /*0160*/  IMAD.MOV.U32 R0, RZ, RZ, RZ ;  /* 0x000000ffff007224 */ /* 0x000fe200078e00ff */
[----:B------:R-:W0:Y:S01]  /*0170*/  LDCU.64 UR4, c[0x0][0x358] ;  /* 0x00006b00ff0477ac */ /* 0x000e220008000a00 */
[----:B------:R-:W-:Y:S02]  /*0180*/  IMAD.MOV.U32 R9, RZ, RZ, RZ ;  /* 0x000000ffff097224 */ /* 0x000fe400078e00ff */
[----:B------:R-:W-:Y:S02]  /*0190*/  IMAD.MOV.U32 R4, RZ, RZ, -0x1 ;  /* 0xffffffffff047424 */ /* 0x000fe400078e00ff */
[----:B------:R-:W-:-:S07]  /*01a0*/  IMAD.MOV.U32 R5, RZ, RZ, 0x7fefffff ;  /* 0x7fefffffff057424 */ /* 0x000fce00078e00ff */
.L_x_1:
[----:B------:R-:W-:-:S06]  /*01b0*/  DSETP.GE.AND P2, PT, R2, R4, PT ;  /* 0x000000040200722a */ /* 0x000fcc0003f46000 */
[----:B------:R-:W-:Y:S02]  /*01c0*/  FSEL R5, R5, R3, P2 ;  /* 0x0000000305057208 */ /* 0x000fe40001000000 */
[----:B------:R-:W-:-:S06]  /*01d0*/  FSEL R4, R4, R2, P2 ;  /* 0x0000000204047208 */ /* 0x000fcc0001000000 */
        /* <DEDUP_REMOVED lines=17> */
[----:B------:R-:W-:Y:S02]  /*02f0*/  FSEL R7, R5, R3, P1 ;  /* 0x0000000305077208 */ /* 0x000fe40000800000 */
[----:B------:R-:W-:Y:S01]  /*0300*/  SEL R4, R9, R0, P2 ;  /* 0x0000000009047207 */ /* 0x000fe20001000000 */
[C---:B------:R-:W-:Y:S02]  /*0310*/  @!P3 VIADD R4, R0.reuse, 0x1 ;  /* 0x000000010004b836 */ /* 0x040fe40000000000 */
[C---:B------:R-:W-:Y:S01]  /*0320*/  @!P4 VIADD R4, R0.reuse, 0x2 ;  /* 0x000000020004c836 */ /* 0x040fe20000000000 */
[----:B------:R-:W-:Y:S01]  /*0330*/  DSETP.GE.AND P2, PT, R2, R6, PT ;  /* 0x000000060200722a */ /* 0x000fe20003f46000 */
[C---:B------:R-:W-:Y:S02]  /*0340*/  @!P5 VIADD R4, R0.reuse, 0x3 ;  /* 0x000000030004d836 */ /* 0x040fe40000000000 */
[----:B------:R-:W-:-:S02]  /*0350*/  @!P6 VIADD R4, R0, 0x4 ;  /* 0x000000040004e836 */ /* 0x000fc40000000000 */
[----:B------:R-:W-:Y:S01]  /*0360*/  @!P0 VIADD R4, R0, 0x5 ;  /* 0x0000000500048836 */ /* 0x000fe20000000000 */
[----:B------:R-:W-:Y:S01]  /*0370*/  FSEL R6, R6, R2, P2 ;  /* 0x0000000206067208 */ /* 0x000fe20001000000 */
[----:B------:R-:W-:Y:S01]  /*0380*/  @!P1 VIADD R4, R0, 0x6 ;  /* 0x0000000600049836 */ /* 0x000fe20000000000 */
[----:B------:R-:W-:-:S06]  /*0390*/  FSEL R7, R7, R3, P2 ;  /* 0x0000000307077208 */ /* 0x000fcc0001000000 */
[----:B------:R-:W-:Y:S01]  /*03a0*/  DSETP.GE.AND P3, PT, R2, R6, PT ;  /* 0x000000060200722a */ /* 0x000fe20003f66000 */
[----:B------:R-:W-:-:S05]  /*03b0*/  @!P2 VIADD R4, R0, 0x7 ;  /* 0x000000070004a836 */ /* 0x000fca0000000000 */
[----:B------:R-:W-:Y:S02]  /*03c0*/  FSEL R6, R6, R2, P3 ;  /* 0x0000000206067208 */ /* 0x000fe40001800000 */
        /* <DEDUP_REMOVED lines=93> */
[C---:B------:R-:W-:Y:S02]  /*09a0*/  @!P0 VIADD R4, R0.reuse, 0x1f ;  /* 0x0000001f00048836 */ /* 0x040fe40000000000 */
[----:B------:R-:W-:Y:S02]  /*09b0*/  VIADD R0, R0, 0x20 ;  /* 0x0000002000007836 */ /* 0x000fe40000000000 */
[----:B------:R-:W-:Y:S02]  /*09c0*/  IMAD.MOV.U32 R9, RZ, RZ, R4 ;  /* 0x000000ffff097224 */ /* 0x000fe400078e0004 */
[----:B------:R-:W-:Y:S01]  /*09d0*/  IMAD.MOV.U32 R4, RZ, RZ, R6 ;  /* 0x000000ffff047224 */ /* 0x000fe200078e0006 */
[----:B------:R-:W-:-:S13]  /*09e0*/  ISETP.NE.AND P1, PT, R0, 0x1f40, PT ;  /* 0x00001f400000780c */ /* 0x000fda0003f25270 */
[----:B------:R-:W-:Y:S05]  /*09f0*/  @P1 BRA `(.L_x_1) ;  /* 0xfffffff400ec1947 */ /* 0x000fea000383ffff */
[----:B------:R-:W1:Y:S01]  /*0a00*/  LDC.64 R2, c[0x0][0x390] ;  /* 0x0000e400ff027b82 */ /* 0x000e620000000a00 */
[----:B------:R-:W-:-:S04]  /*0a10*/  IMAD R9, R9, 0x6, RZ ;  /* 0x0000000609097824 */ /* 0x000fc800078e02ff */
[----:B-1----:R-:W-:-:S05]  /*0a20*/  IMAD.WIDE.U32 R2, R9, 0x8, R2 ;  /* 0x0000000809027825 */ /* 0x002fca00078e0002 */
[----:B0-----:R-:W2:Y:S01]  /*0a30*/  LDG.E.64 R4, desc[UR4][R2.64+0x18] ;  /* 0x0000180402047981 */ /* 0x001ea2000c1e1b00 */
[----:B------:R-:W0:Y:S01]  /*0a40*/  LDC.64 R6, c[0x0][0x380] ;  /* 0x0000e000ff067b82 */ /* 0x000e220000000a00 */
[----:B--2---:R-:W0:Y:S02]  /*0a50*/  F2I.F64.TRUNC R5, R4 ;  /* 0x0000000400057311 */ /* 0x004e24000030d100 */
[----:B0-----:R-:W-:Y:S04]  /*0a60*/  STG.E desc[UR4][R6.64], R5 ;  /* 0x0000000506007986 */ /* 0x001fe8000c101904 */
[----:B------:R-:W2:Y:S02]  /*0a70*/  LDG.E.64 R8, desc[UR4][R2.64+0x20] ;  /* 0x0000200402087981 */ /* 0x000ea4000c1e1b00 */
[----:B--2---:R-:W0:Y:S02]  /*0a80*/  F2I.F64.TRUNC R9, R8 ;  /* 0x0000000800097311 */ /* 0x004e24000030d100 */
[----:B0-----:R-:W-:Y:S04]  /*0a90*/  STG.E desc[UR4][R6.64+0x4], R9 ;  /* 0x0000040906007986 */ /* 0x001fe8000c101904 */
[----:B------:R-:W2:Y:S02]  /*0aa0*/  LDG.E.64 R10, desc[UR4][R2.64+0x28] ;  /* 0x00002804020a7981 */ /* 0x000ea4000c1e1b00 */
[----:B--2---:R-:W0:Y:S02]  /*0ab0*/  F2I.F64.TRUNC R11, R10 ;  /* 0x0000000a000b7311 */ /* 0x004e24000030d100 */
[----:B0-----:R-:W-:Y:S01]  /*0ac0*/  STG.E desc[UR4][R6.64+0x8], R11 ;  /* 0x0000080b06007986 */ /* 0x001fe2000c101904 */
[----:B------:R-:W-:Y:S05]  /*0ad0*/  EXIT ;  /* 0x000000000000794d */ /* 0x000fea0003800000 */
        .weak           $__internal_0_$__cuda_sm20_dsqrt_rn_f64_mediumpath_v1
        .type           $__internal_0_$__cuda_sm20_dsqrt_rn_f64_mediumpath_v1,@function
        .size           $__internal_0_$__cuda_sm20_dsqrt_rn_f64_mediumpath_v1,(.L_x_61 - $__internal_0_$__cuda_sm20_dsqrt_rn_f64_mediumpath_v1)
$__internal_0_$__cuda_sm20_dsqrt_rn_f64_mediumpath_v1:
[----:B------:R-:W-:Y:S01]  /*0ae0*/  UISETP.GE.U32.AND UP0, UPT, UR4, -0x3400000, UPT ;  /* 0xfcc000000400788c */ /* 0x000fe2000bf06070 */
[----:B------:R-:W-:-:S08]  /*0af0*/  IMAD.MOV.U32 R5, RZ, RZ, R11 ;  /* 0x000000ffff057224 */ /* 0x000fd000078e000b */
[----:B------:R-:W-:Y:S05]  /*0b00*/  BRA.U !UP0, `(.L_x_2) ;  /* 0x0000000108207547 */ /* 0x000fea000b800000 */
[----:B------:R-:W-:-:S10]  /*0b10*/  DFMA.RM R4, R8, R4, R6 ;  /* 0x000000040804722b */ /* 0x000fd40000004006 */
[----:B------:R-:W-:-:S05]  /*0b20*/  IADD3 R6, P0, PT, R4, 0x1, RZ ;  /* 0x0000000104067810 */ /* 0x000fca0007f1e0ff */
[----:B------:R-:W-:-:S06]  /*0b30*/  IMAD.X R7, RZ, RZ, R5, P0 ;  /* 0x000000ffff077224 */ /* 0x000fcc00000e0605 */
[----:B------:R-:W-:-:S08]  /*0b40*/  DFMA.RP R2, -R4, R6, R2 ;  /* 0x000000060402722b */ /* 0x000fd00000008102 */
[----:B------:R-:W-:-:S06]  /*0b50*/  DSETP.GT.AND P0, PT, R2, RZ, PT ;  /* 0x000000ff0200722a */ /* 0x000fcc0003f04000 */
[----:B------:R-:W-:Y:S02]  /*0b60*/  FSEL R4, R6, R4, P0 ;  /* 0x0000000406047208 */ /* 0x000fe40000000000 */
[----:B------:R-:W-:Y:S01]  /*0b70*/  FSEL R5, R7, R5, P0 ;  /* 0x0000000507057208 */ /* 0x000fe20000000000 */
[----:B------:R-:W-:Y:S06]  /*0b80*/  BRA `(.L_x_3) ;  /* 0x0000000000647947 */ /* 0x000fec0003800000 */
.L_x_2:
[----:B------:R-:W-:-:S14]  /*0b90*/  DSETP.NE.AND P0, PT, R2, RZ, PT ;  /* 0x000000ff0200722a */ /* 0x000fdc0003f05000 */
[----:B------:R-:W-:Y:S05]  /*0ba0*/  @!P0 BRA `(.L_x_4) ;  /* 0x0000000000588947 */ /* 0x000fea0003800000 */
[----:B------:R-:W-:-:S13]  /*0bb0*/  ISETP.GE.AND P0, PT, R3, RZ, PT ;  /* 0x000000ff0300720c */ /* 0x000fda0003f06270 */
[----:B------:R-:W-:Y:S02]  /*0bc0*/  @!P0 IMAD.MOV.U32 R4, RZ, RZ, 0x0 ;  /* 0x00000000ff048424 */ /* 0x000fe400078e00ff */
[----:B------:R-:W-:Y:S01]  /*0bd0*/  @!P0 IMAD.MOV.U32 R5, RZ, RZ, -0x80000 ;  /* 0xfff80000ff058424 */ /* 0x000fe200078e00ff */
[----:B------:R-:W-:Y:S06]  /*0be0*/  @!P0 BRA `(.L_x_3) ;  /* 0x00000000004c8947 */ /* 0x000fec0003800000 */
[----:B------:R-:W-:-:S13]  /*0bf0*/  ISETP.GT.AND P0, PT, R3, 0x7fefffff, PT ;  /* 0x7fefffff0300780c */ /* 0x000fda0003f04270 */
[----:B------:R-:W-:Y:S05]  /*0c00*/  @P0 BRA `(.L_x_4) ;  /* 0x0000000000400947 */ /* 0x000fea0003800000 */
[----:B------:R-:W-:Y:S01]  /*0c10*/  DMUL R2, R2, 8.11296384146066816958e+31 ;  /* 0x4690000002027828 */ /* 0x000fe20000000000 */
[----:B------:R-:W-:Y:S02]  /*0c20*/  IMAD.MOV.U32 R4, RZ, RZ, RZ ;  /* 0x000000ffff047224 */ /* 0x000fe400078e00ff */
[----:B------:R-:W-:Y:S02]  /*0c30*/  IMAD.MOV.U32 R8, RZ, RZ, 0x0 ;  /* 0x00000000ff087424 */ /* 0x000fe400078e00ff */
[----:B------:R-:W-:Y:S01]  /*0c40*/  IMAD.MOV.U32 R9, RZ, RZ, 0x3fd80000 ;  /* 0x3fd80000ff097424 */ /* 0x000fe200078e00ff */
[----:B------:R-:W0:Y:S02]  /*0c50*/  MUFU.RSQ64H R5, R3 ;  /* 0x0000000300057308 */ /* 0x000e240000001c00 */
[----:B0-----:R-:W-:-:S08]  /*0c60*/  DMUL R6, R4, R4 ;  /* 0x0000000404067228 */ /* 0x001fd00000000000 */
[----:B------:R-:W-:-:S08]  /*0c70*/  DFMA R6, R2, -R6, 1 ;  /* 0x3ff000000206742b */ /* 0x000fd00000000806 */
[----:B------:R-:W-:Y:S02]  /*0c80*/  DFMA R8, R6, R8, 0.5 ;  /* 0x3fe000000608742b */ /* 0x000fe40000000008 */
[----:B------:R-:W-:-:S08]  /*0c90*/  DMUL R6, R4, R6 ;  /* 0x0000000604067228 */ /* 0x000fd00000000000 */
[----:B------:R-:W-:-:S08]  /*0ca0*/  DFMA R6, R8, R6, R4 ;  /* 0x000000060806722b */ /* 0x000fd00000000004 */
[----:B------:R-:W-:Y:S02]  /*0cb0*/  DMUL R4, R2, R6 ;  /* 0x0000000602047228 */ /* 0x000fe40000000000 */
[----:B------:R-:W-:-:S06]  /*0cc0*/  VIADD R7, R7, 0xfff00000 ;  /* 0xfff0000007077836 */ /* 0x000fcc0000000000 */
[----:B------:R-:W-:-:S08]  /*0cd0*/  DFMA R8, R4, -R4, R2 ;  /* 0x800000040408722b */ /* 0x000fd00000000002 */
[----:B------:R-:W-:-:S10]  /*0ce0*/  DFMA R4, R6, R8, R4 ;  /* 0x000000080604722b */ /* 0x000fd40000000004 */
[----:B------:R-:W-:Y:S01]  /*0cf0*/  VIADD R5, R5, 0xfcb00000 ;  /* 0xfcb0000005057836 */ /* 0x000fe20000000000 */
[----:B------:R-:W-:Y:S06]  /*0d00*/  BRA `(.L_x_3) ;  /* 0x0000000000047947 */ /* 0x000fec0003800000 */
.L_x_4:
[----:B------:R-:W-:-:S11]  /*0d10*/  DADD R4, R2, R2 ;  /* 0x0000000002047229 */ /* 0x000fd60000000002 */
.L_x_3:
[----:B------:R-:W-:Y:S02]  /*0d20*/  IMAD.MOV.U32 R2, RZ, RZ, R0 ;  /* 0x000000ffff027224 */ /* 0x000fe400078e0000 */
[----:B------:R-:W-:-:S04]  /*0d30*/  IMAD.MOV.U32 R3, RZ, RZ, 0x0 ;  /* 0x00000000ff037424 */ /* 0x000fc800078e00ff */
[----:B------:R-:W-:Y:S05]  /*0d40*/  RET.REL.NODEC R2 `(_Z8correct3PiPdS0_) ;  /* 0xfffffff002ac7950 */ /* 0x000fea0003c3ffff */
.L_x_5:
[----:B------:R-:W-:-:S00]  /*0d50*/  BRA `(.L_x_5) ;  /* 0xfffffffc00fc7947 */ /* 0x000fc0000383ffff */
[----:B------:R-:W-:-:S00]  /*0d60*/  NOP ;  /* 0x0000000000007918 */ /* 0x000fc00000000000 */
        /* <DEDUP_REMOVED lines=9> */
.L_x_61:


//--------------------- .text._Z8correct2PiPdS0_PcS_ --------------------------
	.section	.text._Z8correct2PiPdS0_PcS_,"ax",@progbits
	.align	128
        .global         _Z8correct2PiPdS0_PcS_
        .type           _Z8correct2PiPdS0_PcS_,@function
        .size           _Z8correct2PiPdS0_PcS_,(.L_x_64 - _Z8correct2PiPdS0_PcS_)
        .other          _Z8correct2PiPdS0_PcS_,@"STO_CUDA_ENTRY STV_DEFAULT"
_Z8correct2PiPdS0_PcS_:
.text._Z8correct2PiPdS0_PcS_:
[----:B------:R-:W-:Y:S08]  /*0000*/  LDC R1, c[0x0][0x37c] ;  /* 0x0000df00ff017b82 */ /* 0x000ff00000000800 */
[----:B------:R-:W0:Y:S01]  /*0010*/  LDC.64 R4, c[0x0][0x380] ;  /* 0x0000e000ff047b82 */ /* 0x000e220000000a00 */
[----:B------:R-:W0:Y:S02]  /*0020*/  LDCU.64 UR8, c[0x0][0x358] ;  /* 0x00006b00ff0877ac */ /* 0x000e240008000a00 */
[----:B0-----:R-:W2:Y:S01]  /*0030*/  LDG.E R3, desc[UR8][R4.64] ;  /* 0x0000000804037981 */ /* 0x001ea2000c1e1900 */
[----:B------:R-:W0:Y:S01]  /*0040*/  MUFU.RCP64H R9, 255 ;  /* 0x406fe00000097908 */ /* 0x000e220000001800 */
[----:B------:R-:W-:-:S03]  /*0050*/  IMAD.MOV.U32 R12, RZ, RZ, 0x0 ;  /* 0x00000000ff0c7424 */ /* 0x000fc600078e00ff */
[----:B------:R-:W1:Y:S01]  /*0060*/  LDC.64 R6, c[0x0][0x388] ;  /* 0x0000e200ff067b82 */ /* 0x000e620000000a00 */
[----:B------:R-:W-:Y:S01]  /*0070*/  IMAD.MOV.U32 R13, RZ, RZ, 0x406fe000 ;  /* 0x406fe000ff0d7424 */ /* 0x000fe200078e00ff */
[----:B------:R-:W5:Y:S01]  /*0080*/  LDG.E R2, desc[UR8][R4.64+0x4] ;  /* 0x0000040804027981 */ /* 0x000f62000c1e1900 */
[----:B------:R-:W-:-:S03]  /*0090*/  IMAD.MOV.U32 R8, RZ, RZ, 0x1 ;  /* 0x00000001ff087424 */ /* 0x000fc600078e00ff */
[----:B------:R3:W5:Y:S03]  /*00a0*/  LDG.E R0, desc[UR8][R4.64+0x8] ;  /* 0x0000080804007981 */ /* 0x000766000c1e1900 */
[----:B0-----:R-:W-:-:S08]  /*00b0*/  DFMA R10, R8, -R12, 1 ;  /* 0x3ff00000080a742b */ /* 0x001fd0000000080c */
[----:B------:R-:W-:Y:S01]  /*00c0*/  DFMA R10, R10, R10, R10 ;  /* 0x0000000a0a0a722b */ /* 0x000fe2000000000a */
[----:B-1----:R-:W5:Y:S04]  /*00d0*/  LDG.E.64 R24, desc[UR8][R6.64] ;  /* 0x0000000806187981 */ /* 0x002f68000c1e1b00 */
[----:B------:R-:W5:Y:S03]  /*00e0*/  LDG.E.64 R22, desc[UR8][R6.64+0x8] ;  /* 0x0000080806167981 */ /* 0x000f66000c1e1b00 */
[----:B------:R-:W-:Y:S01]  /*00f0*/  DFMA R10, R8, R10, R8 ;  /* 0x0000000a080a722b */ /* 0x000fe20000000008 */
[----:B------:R0:W5:Y:S07]  /*0100*/  LDG.E.64 R20, desc[UR8][R6.64+0x10] ;  /* 0x0000100806147981 */ /* 0x00016e000c1e1b00 */
[----:B------:R-:W-:-:S08]  /*0110*/  DFMA R12, R10, -R12, 1 ;  /* 0x3ff000000a0c742b */ /* 0x000fd0000000080c */
[----:B------:R-:W-:Y:S01]  /*0120*/  DFMA R10, R10, R12, R10 ;  /* 0x0000000c0a0a722b */ /* 0x000fe2000000000a */
[----:B--2---:R-:W3:Y:S07]  /*0130*/  I2F.F64 R8, R3 ;  /* 0x0000000300087312 */ /* 0x004eee0000201c00 */
[----:B---3--:R-:W-:Y:S01]  /*0140*/  DMUL R4, R8, R10 ;  /* 0x0000000a08047228 */ /* 0x008fe20000000000 */
[----:B------:R-:W-:-:S07]  /*0150*/  FSETP.GEU.AND P1, PT, |R9|, 6.5827683646048100446e-37, PT ;  /* 0x036000000900780b */ /* 0x000fce0003f2e200 */
[----:B0-----:R-:W-:-:S08]  /*0160*/  DFMA R6, R4, -255, R8 ;  /* 0xc06fe0000406782b */ /* 0x001fd00000000008 */
[----:B------:R-:W-:-:S10]  /*0170*/  DFMA R10, R10, R6, R4 ;  /* 0x000000060a0a722b */ /* 0x000fd40000000004 */
[----:B------:R-:W-:-:S05]  /*0180*/  FFMA R4, RZ, 3.748046875, R11 ;  /* 0x406fe000ff047823 */ /* 0x000fca000000000b */
[----:B------:R-:W-:-:S13]  /*0190*/  FSETP.GT.AND P0, PT, |R4|, 1.469367938527859385e-39, PT ;  /* 0x001000000400780b */ /* 0x000fda0003f04200 */
[----:B------:R-:W-:Y:S05]  /*01a0*/  @P0 BRA P1, `(.L_x_6) ;  /* 0x00000000001c0947 */ /* 0x000fea0000800000 */
[----:B------:R-:W-:Y:S01]  /*01b0*/  MOV R7, R9 ;  /* 0x0000000900077202 */ /* 0x000fe20000000f00 */
[----:B------:R-:W-:Y:S01]  /*01c0*/  IMAD.MOV.U32 R6, RZ, RZ, RZ ;  /* 0x000000ffff067224 */ /* 0x000fe200078e00ff */
[----:B------:R-:W-:Y:S01]  /*01d0*/  MOV R4, 0x200 ;  /* 0x0000020000047802 */ /* 0x000fe20000000f00 */
[----:B------:R-:W-:-:S07]  /*01e0*/  IMAD.MOV.U32 R5, RZ, RZ, 0x406fe000 ;  /* 0x406fe000ff057424 */ /* 0x000fce00078e00ff */
[----:B-----5:R-:W-:Y:S05]  /*01f0*/  CALL.REL.NOINC `($__internal_1_$__cuda_sm20_div_rn_f64_full) ;  /* 0x0000004c004c7944 */ /* 0x020fea0003c00000 */
[----:B------:R-:W-:Y:S01]  /*0200*/  IMAD.MOV.U32 R10, RZ, RZ, R6 ;  /* 0x000000ffff0a7224 */ /* 0x000fe200078e0006 */
[----:B------:R-:W-:-:S07]  /*0210*/  MOV R11, R5 ;  /* 0x00000005000b7202 */ /* 0x000fce0000000f00 */
.L_x_6:
[----:B------:R-:W0:Y:S01]  /*0220*/  MUFU.RCP64H R5, 255 ;  /* 0x406fe00000057908 */ /* 0x000e220000001800 */
[----:B------:R-:W-:Y:S02]  /*0230*/  IMAD.MOV.U32 R6, RZ, RZ, 0x0 ;  /* 0x00000000ff067424 */ /* 0x000fe400078e00ff */
[----:B------:R-:W-:Y:S02]  /*0240*/  IMAD.MOV.U32 R7, RZ, RZ, 0x406fe000 ;  /* 0x406fe000ff077424 */ /* 0x000fe400078e00ff */
[----:B------:R-:W-:-:S06]  /*0250*/  IMAD.MOV.U32 R4, RZ, RZ, 0x1 ;  /* 0x00000001ff047424 */ /* 0x000fcc00078e00ff */
[----:B0-----:R-:W-:-:S08]  /*0260*/  DFMA R8, R4, -R6, 1 ;  /* 0x3ff000000408742b */ /* 0x001fd00000000806 */
[----:B------:R-:W-:-:S08]  /*0270*/  DFMA R8, R8, R8, R8 ;  /* 0x000000080808722b */ /* 0x000fd00000000008 */
[----:B------:R-:W-:-:S08]  /*0280*/  DFMA R8, R4, R8, R4 ;  /* 0x000000080408722b */ /* 0x000fd00000000004 */
[C---:B------:R-:W-:Y:S01]  /*0290*/  DFMA R4, R8.reuse, -R6, 1 ;  /* 0x3ff000000804742b */ /* 0x040fe20000000806 */
[----:B-----5:R-:W0:Y:S07]  /*02a0*/  I2F.F64 R6, R2 ;  /* 0x0000000200067312 */ /* 0x020e2e0000201c00 */
[----:B------:R-:W-:-:S08]  /*02b0*/  DFMA R8, R8, R4, R8 ;  /* 0x000000040808722b */ /* 0x000fd00000000008 */
[----:B0-----:R-:W-:Y:S01]  /*02c0*/  DMUL R12, R8, R6 ;  /* 0x00000006080c7228 */ /* 0x001fe20000000000 */
[----:B------:R-:W-:-:S07]  /*02d0*/  FSETP.GEU.AND P1, PT, |R7|, 6.5827683646048100446e-37, PT ;  /* 0x036000000700780b */ /* 0x000fce0003f2e200 */
[----:B------:R-:W-:-:S08]  /*02e0*/  DFMA R4, R12, -255, R6 ;  /* 0xc06fe0000c04782b */ /* 0x000fd00000000006 */
        /* <DEDUP_REMOVED lines=8> */
[----:B------:R-:W-:Y:S05]  /*0370*/  CALL.REL.NOINC `($__internal_1_$__cuda_sm20_div_rn_f64_full) ;  /* 0x0000004800ec7944 */ /* 0x000fea0003c00000 */
[----:B------:R-:W-:Y:S01]  /*0380*/  IMAD.MOV.U32 R12, RZ, RZ, R6 ;  /* 0x000000ffff0c7224 */ /* 0x000fe200078e0006 */
[----:B------:R-:W-:-:S07]  /*0390*/  MOV R13, R5 ;  /* 0x00000005000d7202 */ /* 0x000fce0000000f00 */
.L_x_7:
[----:B------:R-:W0:Y:S01]  /*03a0*/  MUFU.RCP64H R3, 255 ;  /* 0x406fe00000037908 */ /* 0x000e220000001800 */
[----:B------:R-:W-:Y:S02]  /*03b0*/  IMAD.MOV.U32 R4, RZ, RZ, 0x0 ;  /* 0x00000000ff047424 */ /* 0x000fe400078e00ff */
[----:B------:R-:W-:Y:S02]  /*03c0*/  IMAD.MOV.U32 R5, RZ, RZ, 0x406fe000 ;  /* 0x406fe000ff057424 */ /* 0x000fe400078e00ff */
[----:B------:R-:W-:-:S06]  /*03d0*/  IMAD.MOV.U32 R2, RZ, RZ, 0x1 ;  /* 0x00000001ff027424 */ /* 0x000fcc00078e00ff */
[----:B0-----:R-:W-:-:S08]  /*03e0*/  DFMA R6, R2, -R4, 1 ;  /* 0x3ff000000206742b */ /* 0x001fd00000000804 */
[----:B------:R-:W-:-:S08]  /*03f0*/  DFMA R6, R6, R6, R6 ;  /* 0x000000060606722b */ /* 0x000fd00000000006 */
[----:B------:R-:W-:Y:S02]  /*0400*/  DFMA R2, R2, R6, R2 ;  /* 0x000000060202722b */ /* 0x000fe40000000002 */
[----:B------:R-:W0:Y:S06]  /*0410*/  I2F.F64 R6, R0 ;  /* 0x0000000000067312 */ /* 0x000e2c0000201c00 */
[----:B------:R-:W-:-:S08]  /*0420*/  DFMA R4, R2, -R4, 1 ;  /* 0x3ff000000204742b */ /* 0x000fd00000000804 */
[----:B------:R-:W-:Y:S01]  /*0430*/  DFMA R4, R2, R4, R2 ;  /* 0x000000040204722b */ /* 0x000fe20000000002 */
[----:B0-----:R-:W-:-:S07]  /*0440*/  FSETP.GEU.AND P1, PT, |R7|, 6.5827683646048100446e-37, PT ;  /* 0x036000000700780b */ /* 0x001fce0003f2e200 */
[----:B------:R-:W-:-:S08]  /*0450*/  DMUL R14, R4, R6 ;  /* 0x00000006040e7228 */ /* 0x000fd00000000000 */
        /* <DEDUP_REMOVED lines=12> */
.L_x_8:
[----:B------:R-:W-:Y:S01]  /*0520*/  UMOV UR4, 0xc63f1412 ;  /* 0xc63f141200047882 */ /* 0x000fe20000000000 */
[----:B------:R-:W-:Y:S02]  /*0530*/  UMOV UR5, 0x3fa4b5dc ;  /* 0x3fa4b5dc00057882 */ /* 0x000fe40000000000 */
[----:B------:R-:W-:-:S14]  /*0540*/  DSETP.GT.AND P0, PT, R10, UR4, PT ;  /* 0x000000040a007e2a */ /* 0x000fdc000bf04000 */
[----:B------:R-:W-:Y:S05]  /*0550*/  @!P0 BRA `(.L_x_9) ;  /* 0x0000000000c88947 */ /* 0x000fea0003800000 */
[----:B------:R-:W0:Y:S01]  /*0560*/  MUFU.RCP64H R3, 1.0549993515014648438 ;  /* 0x3ff0e14700037908 */ /* 0x000e220000001800 */
[----:B------:R-:W-:Y:S01]  /*0570*/  IMAD.MOV.U32 R6, RZ, RZ, -0x51eb851f ;  /* 0xae147ae1ff067424 */ /* 0x000fe200078e00ff */
[----:B------:R-:W-:Y:S01]  /*0580*/  UMOV UR4, 0xc28f5c29 ;  /* 0xc28f5c2900047882 */ /* 0x000fe20000000000 */
[----:B------:R-:W-:Y:S01]  /*0590*/  IMAD.MOV.U32 R7, RZ, RZ, 0x3ff0e147 ;  /* 0x3ff0e147ff077424 */ /* 0x000fe200078e00ff */
[----:B------:R-:W-:Y:S01]  /*05a0*/  UMOV UR5, 0x3fac28f5 ;  /* 0x3fac28f500057882 */ /* 0x000fe20000000000 */
[----:B------:R-:W-:Y:S01]  /*05b0*/  IMAD.MOV.U32 R2, RZ, RZ, 0x1 ;  /* 0x00000001ff027424 */ /* 0x000fe200078e00ff */
[----:B------:R-:W-:-:S10]  /*05c0*/  DADD R8, R10, UR4 ;  /* 0x000000040a087e29 */ /* 0x000fd40008000000 */
[----:B------:R-:W-:Y:S01]  /*05d0*/  FSETP.GEU.AND P1, PT, |R9|, 6.5827683646048100446e-37, PT ;  /* 0x036000000900780b */ /* 0x000fe20003f2e200 */
[----:B0-----:R-:W-:-:S08]  /*05e0*/  DFMA R4, R2, -R6, 1 ;  /* 0x3ff000000204742b */ /* 0x001fd00000000806 */
[----:B------:R-:W-:-:S08]  /*05f0*/  DFMA R4, R4, R4, R4 ;  /* 0x000000040404722b */ /* 0x000fd00000000004 */
[----:B------:R-:W-:-:S08]  /*0600*/  DFMA R4, R2, R4, R2 ;  /* 0x000000040204722b */ /* 0x000fd00000000002 */
[----:B------:R-:W-:-:S08]  /*0610*/  DFMA R2, R4, -R6, 1 ;  /* 0x3ff000000402742b */ /* 0x000fd00000000806 */
[----:B------:R-:W-:-:S08]  /*0620*/  DFMA R2, R4, R2, R4 ;  /* 0x000000020402722b */ /* 0x000fd00000000004 */
[----:B------:R-:W-:-:S08]  /*0630*/  DMUL R4, R8, R2 ;  /* 0x0000000208047228 */ /* 0x000fd00000000000 */
[----:B------:R-:W-:-:S08]  /*0640*/  DFMA R6, R4, -R6, R8 ;  /* 0x800000060406722b */ /* 0x000fd00000000008 */
[----:B------:R-:W-:-:S10]  /*0650*/  DFMA R2, R2, R6, R4 ;  /* 0x000000060202722b */ /* 0x000fd40000000004 */
[----:B------:R-:W-:-:S05]  /*0660*/  FFMA R0, RZ, 1.8818749189376831055, R3 ;  /* 0x3ff0e147ff007823 */ /* 0x000fca0000000003 */
[----:B------:R-:W-:-:S13]  /*0670*/  FSETP.GT.AND P0, PT, |R0|, 1.469367938527859385e-39, PT ;  /* 0x001000000000780b */ /* 0x000fda0003f04200 */
[----:B------:R-:W-:Y:S05]  /*0680*/  @P0 BRA P1, `(.L_x_10) ;  /* 0x00000000001c0947 */ /* 0x000fea0000800000 */
[----:B------:R-:W-:Y:S01]  /*0690*/  MOV R7, R9 ;  /* 0x0000000900077202 */ /* 0x000fe20000000f00 */
[----:B------:R-:W-:Y:S01]  /*06a0*/  IMAD.MOV.U32 R6, RZ, RZ, -0x51eb851f ;  /* 0xae147ae1ff067424 */ /* 0x000fe200078e00ff */
[----:B------:R-:W-:Y:S01]  /*06b0*/  MOV R4, 0x6e0 ;  /* 0x000006e000047802 */ /* 0x000fe20000000f00 */
[----:B------:R-:W-:-:S07]  /*06c0*/  IMAD.MOV.U32 R5, RZ, RZ, 0x3ff0e147 ;  /* 0x3ff0e147ff057424 */ /* 0x000fce00078e00ff */
[----:B------:R-:W-:Y:S05]  /*06d0*/  CALL.REL.NOINC `($__internal_1_$__cuda_sm20_div_rn_f64_full) ;  /* 0x0000004800147944 */ /* 0x000fea0003c00000 */
[----:B------:R-:W-:Y:S01]  /*06e0*/  IMAD.MOV.U32 R2, RZ, RZ, R6 ;  /* 0x000000ffff027224 */ /* 0x000fe200078e0006 */
[----:B------:R-:W-:-:S07]  /*06f0*/  MOV R3, R5 ;  /* 0x0000000500037202 */ /* 0x000fce0000000f00 */
.L_x_10:
[----:B------:R-:W-:-:S14]  /*0700*/  DSETP.NEU.AND P0, PT, R2, RZ, PT ;  /* 0x000000ff0200722a */ /* 0x000fdc0003f0d000 */
[----:B------:R-:W-:Y:S01]  /*0710*/  @!P0 CS2R R4, SRZ ;  /* 0x0000000000048805 */ /* 0x000fe2000001ff00 */
[----:B------:R-:W-:Y:S06]  /*0720*/  @!P0 BRA `(.L_x_11) ;  /* 0x0000000000248947 */ /* 0x000fec0003800000 */
[----:B------:R-:W-:Y:S01]  /*0730*/  ISETP.GE.AND P0, PT, R3, RZ, PT ;  /* 0x000000ff0300720c */ /* 0x000fe20003f06270 */
[----:B------:R-:W-:Y:S01]  /*0740*/  IMAD.MOV.U32 R4, RZ, RZ, R2 ;  /* 0x000000ffff047224 */ /* 0x000fe200078e0002 */
[----:B------:R-:W-:Y:S01]  /*0750*/  MOV R26, 0x7a0 ;  /* 0x000007a0001a7802 */ /* 0x000fe20000000f00 */
[----:B------:R-:W-:Y:S01]  /*0760*/  IMAD.MOV.U32 R27, RZ, RZ, R3 ;  /* 0x000000ffff1b7224 */ /* 0x000fe200078e0003 */
[----:B------:R-:W-:Y:S01]  /*0770*/  UMOV UR6, 0x9999999a ;  /* 0x9999999a00067882 */ /* 0x000fe20000000000 */
[----:B------:R-:W-:-:S08]  /*0780*/  UMOV UR7, 0x40019999 ;  /* 0x4001999900077882 */ /* 0x000fd00000000000 */
[----:B------:R-:W-:Y:S05]  /*0790*/  CALL.REL.NOINC `($_Z8correct2PiPdS0_PcS_$__internal_accurate_pow) ;  /* 0x0000005000187944 */ /* 0x000fea0003c00000 */
[----:B------:R-:W-:Y:S02]  /*07a0*/  FSEL R4, R4, RZ, P0 ;  /* 0x000000ff04047208 */ /* 0x000fe40000000000 */
[----:B------:R-:W-:-:S07]  /*07b0*/  FSEL R5, R5, -QNAN , P0 ;  /* 0xfff8000005057808 */ /* 0x000fce0000000000 */
.L_x_11:
[----:B------:R-:W-:Y:S01]  /*07c0*/  UMOV UR4, 0x9999999a ;  /* 0x9999999a00047882 */ /* 0x000fe20000000000 */
[----:B------:R-:W-:Y:S01]  /*07d0*/  UMOV UR5, 0x40019999 ;  /* 0x4001999900057882 */ /* 0x000fe20000000000 */
[C---:B------:R-:W-:Y:S02]  /*07e0*/  DSETP.NEU.AND P1, PT, R2.reuse, 1, PT ;  /* 0x3ff000000200742a */ /* 0x040fe40003f2d000 */
[----:B------:R-:W-:-:S10]  /*07f0*/  DADD R6, R2, UR4 ;  /* 0x0000000402067e29 */ /* 0x000fd40008000000 */
[----:B------:R-:W-:-:S04]  /*0800*/  LOP3.LUT R6, R7, 0x7ff00000, RZ, 0xc0, !PT ;  /* 0x7ff0000007067812 */ /* 0x000fc800078ec0ff */
[----:B------:R-:W-:-:S13]  /*0810*/  ISETP.NE.AND P0, PT, R6, 0x7ff00000, PT ;  /* 0x7ff000000600780c */ /* 0x000fda0003f05270 */
[----:B------:R-:W-:-:S14]  /*0820*/  DSETP.NEU.OR P0, PT, R2, +INF , P0 ;  /* 0x7ff000000200742a */ /* 0x000fdc000070d400 */
[----:B------:R-:W-:Y:S01]  /*0830*/  @!P0 IMAD.MOV.U32 R4, RZ, RZ, 0x0 ;  /* 0x00000000ff048424 */ /* 0x000fe200078e00ff */
[----:B------:R-:W-:-:S04]  /*0840*/  @!P0 MOV R5, 0x7ff00000 ;  /* 0x7ff0000000058802 */ /* 0x000fc80000000f00 */
[----:B------:R-:W-:Y:S02]  /*0850*/  FSEL R2, R4, RZ, P1 ;  /* 0x000000ff04027208 */ /* 0x000fe40000800000 */
[----:B------:R-:W-:Y:S01]  /*0860*/  FSEL R3, R5, 1.875, P1 ;  /* 0x3ff0000005037808 */ /* 0x000fe20000800000 */
[----:B------:R-:W-:Y:S06]  /*0870*/  BRA `(.L_x_12) ;  /* 0x0000000000607947 */ /* 0x000fec0003800000 */
.L_x_9:
[----:B------:R-:W0:Y:S01]  /*0880*/  MUFU.RCP64H R3, 12.9199981689453125 ;  /* 0x4029d70a00037908 */ /* 0x000e220000001800 */
[----:B------:R-:W-:Y:S01]  /*0890*/  IMAD.MOV.U32 R6, RZ, RZ, 0x3d70a3d7 ;  /* 0x3d70a3d7ff067424 */ /* 0x000fe200078e00ff */
[----:B------:R-:W-:Y:S01]  /*08a0*/  FSETP.GEU.AND P1, PT, |R11|, 6.5827683646048100446e-37, PT ;  /* 0x036000000b00780b */ /* 0x000fe20003f2e200 */
[----:B------:R-:W-:Y:S02]  /*08b0*/  IMAD.MOV.U32 R7, RZ, RZ, 0x4029d70a ;  /* 0x4029d70aff077424 */ /* 0x000fe400078e00ff */
[----:B------:R-:W-:-:S06]  /*08c0*/  IMAD.MOV.U32 R2, RZ, RZ, 0x1 ;  /* 0x00000001ff027424 */ /* 0x000fcc00078e00ff */
        /* <DEDUP_REMOVED lines=8> */
[----:B------:R-:W-:-:S05]  /*0950*/  FFMA R0, RZ, 2.6537499427795410156, R3 ;  /* 0x4029d70aff007823 */ /* 0x000fca0000000003 */
[----:B------:R-:W-:-:S13]  /*0960*/  FSETP.GT.AND P0, PT, |R0|, 1.469367938527859385e-39, PT ;  /* 0x001000000000780b */ /* 0x000fda0003f04200 */
[----:B------:R-:W-:Y:S05]  /*0970*/  @P0 BRA P1, `(.L_x_12) ;  /* 0x0000000000200947 */ /* 0x000fea0000800000 */
[----:B------:R-:W-:Y:S01]  /*0980*/  MOV R8, R10 ;  /* 0x0000000a00087202 */ /* 0x000fe20000000f00 */
[----:B------:R-:W-:Y:S01]  /*0990*/  IMAD.MOV.U32 R7, RZ, RZ, R11 ;  /* 0x000000ffff077224 */ /* 0x000fe200078e000b */
[----:B------:R-:W-:Y:S01]  /*09a0*/  MOV R4, 0x9e0 ;  /* 0x000009e000047802 */ /* 0x000fe20000000f00 */
[----:B------:R-:W-:Y:S02]  /*09b0*/  IMAD.MOV.U32 R6, RZ, RZ, 0x3d70a3d7 ;  /* 0x3d70a3d7ff067424 */ /* 0x000fe400078e00ff */
[----:B------:R-:W-:-:S07]  /*09c0*/  IMAD.MOV.U32 R5, RZ, RZ, 0x4029d70a ;  /* 0x4029d70aff057424 */ /* 0x000fce00078e00ff */
[----:B------:R-:W-:Y:S05]  /*09d0*/  CALL.REL.NOINC `($__internal_1_$__cuda_sm20_div_rn_f64_full) ;  /* 0x0000004400547944 */ /* 0x000fea0003c00000 */
[----:B------:R-:W-:Y:S01]  /*09e0*/  MOV R2, R6 ;  /* 0x0000000600027202 */ /* 0x000fe20000000f00 */
[----:B------:R-:W-:-:S07]  /*09f0*/  IMAD.MOV.U32 R3, RZ, RZ, R5 ;  /* 0x000000ffff037224 */ /* 0x000fce00078e0005 */
.L_x_12:
[----:B------:R-:W-:Y:S01]  /*0a00*/  UMOV UR4, 0xc63f1412 ;  /* 0xc63f141200047882 */ /* 0x000fe20000000000 */
[----:B------:R-:W-:Y:S02]  /*0a10*/  UMOV UR5, 0x3fa4b5dc ;  /* 0x3fa4b5dc00057882 */ /* 0x000fe40000000000 */
[----:B------:R-:W-:-:S14]  /*0a20*/  DSETP.GT.AND P0, PT, R12, UR4, PT ;  /* 0x000000040c007e2a */ /* 0x000fdc000bf04000 */
[----:B------:R-:W-:Y:S05]  /*0a30*/  @!P0 BRA `(.L_x_13) ;  /* 0x0000000000c88947 */ /* 0x000fea0003800000 */
[----:B------:R-:W0:Y:S01]  /*0a40*/  MUFU.RCP64H R5, 1.0549993515014648438 ;  /* 0x3ff0e14700057908 */ /* 0x000e220000001800 */
[----:B------:R-:W-:Y:S01]  /*0a50*/  IMAD.MOV.U32 R8, RZ, RZ, -0x51eb851f ;  /* 0xae147ae1ff087424 */ /* 0x000fe200078e00ff */
[----:B------:R-:W-:Y:S01]  /*0a60*/  MOV R4, 0x1 ;  /* 0x0000000100047802 */ /* 0x000fe20000000f00 */
[----:B------:R-:W-:Y:S01]  /*0a70*/  IMAD.MOV.U32 R9, RZ, RZ, 0x3ff0e147 ;  /* 0x3ff0e147ff097424 */ /* 0x000fe200078e00ff */
[----:B------:R-:W-:Y:S01]  /*0a80*/  UMOV UR4, 0xc28f5c29 ;  /* 0xc28f5c2900047882 */ /* 0x000fe20000000000 */
[----:B------:R-:W-:-:S04]  /*0a90*/  UMOV UR5, 0x3fac28f5 ;  /* 0x3fac28f500057882 */ /* 0x000fc80000000000 */
[----:B0-----:R-:W-:-:S08]  /*0aa0*/  DFMA R6, R4, -R8, 1 ;  /* 0x3ff000000406742b */ /* 0x001fd00000000808 */
[----:B------:R-:W-:-:S08]  /*0ab0*/  DFMA R6, R6, R6, R6 ;  /* 0x000000060606722b */ /* 0x000fd00000000006 */
[----:B------:R-:W-:Y:S02]  /*0ac0*/  DFMA R4, R4, R6, R4 ;  /* 0x000000060404722b */ /* 0x000fe40000000004 */
[----:B------:R-:W-:-:S06]  /*0ad0*/  DADD R6, R12, UR4 ;  /* 0x000000040c067e29 */ /* 0x000fcc0008000000 */
[----:B------:R-:W-:-:S04]  /*0ae0*/  DFMA R10, R4, -R8, 1 ;  /* 0x3ff00000040a742b */ /* 0x000fc80000000808 */
[----:B------:R-:W-:-:S04]  /*0af0*/  FSETP.GEU.AND P1, PT, |R7|, 6.5827683646048100446e-37, PT ;  /* 0x036000000700780b */ /* 0x000fc80003f2e200 */
[----:B------:R-:W-:-:S08]  /*0b00*/  DFMA R12, R4, R10, R4 ;  /* 0x0000000a040c722b */ /* 0x000fd00000000004 */
[----:B------:R-:W-:-:S08]  /*0b10*/  DMUL R10, R12, R6 ;  /* 0x000000060c0a7228 */ /* 0x000fd00000000000 */
[----:B------:R-:W-:-:S08]  /*0b20*/  DFMA R4, R10, -R8, R6 ;  /* 0x800000080a04722b */ /* 0x000fd00000000006 */
[----:B------:R-:W-:-:S10]  /*0b30*/  DFMA R10, R12, R4, R10 ;  /* 0x000000040c0a722b */ /* 0x000fd4000000000a */
[----:B------:R-:W-:-:S05]  /*0b40*/  FFMA R0, RZ, 1.8818749189376831055, R11 ;  /* 0x3ff0e147ff007823 */ /* 0x000fca000000000b */
[----:B------:R-:W-:-:S13]  /*0b50*/  FSETP.GT.AND P0, PT, |R0|, 1.469367938527859385e-39, PT ;  /* 0x001000000000780b */ /* 0x000fda0003f04200 */
[----:B------:R-:W-:Y:S05]  /*0b60*/  @P0 BRA P1, `(.L_x_14) ;  /* 0x00000000001c0947 */ /* 0x000fea0000800000 */
[----:B------:R-:W-:Y:S01]  /*0b70*/  IMAD.MOV.U32 R8, RZ, RZ, R6 ;  /* 0x000000ffff087224 */ /* 0x000fe200078e0006 */
[----:B------:R-:W-:Y:S01]  /*0b80*/  MOV R4, 0xbc0 ;  /* 0x00000bc000047802 */ /* 0x000fe20000000f00 */
[----:B------:R-:W-:Y:S02]  /*0b90*/  IMAD.MOV.U32 R6, RZ, RZ, -0x51eb851f ;  /* 0xae147ae1ff067424 */ /* 0x000fe400078e00ff */
[----:B------:R-:W-:-:S07]  /*0ba0*/  IMAD.MOV.U32 R5, RZ, RZ, 0x3ff0e147 ;  /* 0x3ff0e147ff057424 */ /* 0x000fce00078e00ff */
[----:B------:R-:W-:Y:S05]  /*0bb0*/  CALL.REL.NOINC `($__internal_1_$__cuda_sm20_div_rn_f64_full) ;  /* 0x0000004000dc7944 */ /* 0x000fea0003c00000 */
[----:B------:R-:W-:Y:S01]  /*0bc0*/  MOV R10, R6 ;  /* 0x00000006000a7202 */ /* 0x000fe20000000f00 */
[----:B------:R-:W-:-:S07]  /*0bd0*/  IMAD.MOV.U32 R11, RZ, RZ, R5 ;  /* 0x000000ffff0b7224 */ /* 0x000fce00078e0005 */
.L_x_14:
        /* <DEDUP_REMOVED lines=12> */
.L_x_15:
        /* <DEDUP_REMOVED lines=12> */
.L_x_13:
[----:B------:R-:W0:Y:S01]  /*0d60*/  MUFU.RCP64H R5, 12.9199981689453125 ;  /* 0x4029d70a00057908 */ /* 0x000e220000001800 */
[----:B------:R-:W-:Y:S01]  /*0d70*/  IMAD.MOV.U32 R6, RZ, RZ, 0x3d70a3d7 ;  /* 0x3d70a3d7ff067424 */ /* 0x000fe200078e00ff */
[----:B------:R-:W-:Y:S01]  /*0d80*/  MOV R4, 0x1 ;  /* 0x0000000100047802 */ /* 0x000fe20000000f00 */
[----:B------:R-:W-:Y:S01]  /*0d90*/  IMAD.MOV.U32 R7, RZ, RZ, 0x4029d70a ;  /* 0x4029d70aff077424 */ /* 0x000fe200078e00ff */
[----:B------:R-:W-:-:S05]  /*0da0*/  FSETP.GEU.AND P1, PT, |R13|, 6.5827683646048100446e-37, PT ;  /* 0x036000000d00780b */ /* 0x000fca0003f2e200 */
        /* <DEDUP_REMOVED lines=11> */
[----:B------:R-:W-:Y:S01]  /*0e60*/  IMAD.MOV.U32 R8, RZ, RZ, R12 ;  /* 0x000000ffff087224 */ /* 0x000fe200078e000c */
[----:B------:R-:W-:Y:S01]  /*0e70*/  MOV R5, 0x4029d70a ;  /* 0x4029d70a00057802 */ /* 0x000fe20000000f00 */
[----:B------:R-:W-:Y:S01]  /*0e80*/  IMAD.MOV.U32 R7, RZ, RZ, R13 ;  /* 0x000000ffff077224 */ /* 0x000fe200078e000d */
[----:B------:R-:W-:Y:S01]  /*0e90*/  MOV R4, 0xec0 ;  /* 0x00000ec000047802 */ /* 0x000fe20000000f00 */
[----:B------:R-:W-:-:S07]  /*0ea0*/  IMAD.MOV.U32 R6, RZ, RZ, 0x3d70a3d7 ;  /* 0x3d70a3d7ff067424 */ /* 0x000fce00078e00ff */
[----:B------:R-:W-:Y:S05]  /*0eb0*/  CALL.REL.NOINC `($__internal_1_$__cuda_sm20_div_rn_f64_full) ;  /* 0x00000040001c7944 */ /* 0x000fea0003c00000 */
[----:B------:R-:W-:Y:S02]  /*0ec0*/  IMAD.MOV.U32 R10, RZ, RZ, R6 ;  /* 0x000000ffff0a7224 */ /* 0x000fe400078e0006 */
[----:B------:R-:W-:-:S07]  /*0ed0*/  IMAD.MOV.U32 R11, RZ, RZ, R5 ;  /* 0x000000ffff0b7224 */ /* 0x000fce00078e0005 */
.L_x_16:
        /* <DEDUP_REMOVED lines=25> */
[----:B------:R-:W-:Y:S01]  /*1070*/  IMAD.MOV.U32 R6, RZ, RZ, -0x51eb851f ;  /* 0xae147ae1ff067424 */ /* 0x000fe200078e00ff */
[----:B------:R-:W-:-:S07]  /*1080*/  MOV R4, 0x10a0 ;  /* 0x000010a000047802 */ /* 0x000fce0000000f00 */
[----:B------:R-:W-:Y:S05]  /*1090*/  CALL.REL.NOINC `($__internal_1_$__cuda_sm20_div_rn_f64_full) ;  /* 0x0000003c00a47944 */ /* 0x000fea0003c00000 */
[----:B------:R-:W-:Y:S02]  /*10a0*/  IMAD.MOV.U32 R12, RZ, RZ, R6 ;  /* 0x000000ffff0c7224 */ /* 0x000fe400078e0006 */
[----:B------:R-:W-:-:S07]  /*10b0*/  IMAD.MOV.U32 R13, RZ, RZ, R5 ;  /* 0x000000ffff0d7224 */ /* 0x000fce00078e0005 */
.L_x_18:
[----:B------:R-:W-:-:S14]  /*10c0*/  DSETP.NEU.AND P0, PT, R12, RZ, PT ;  /* 0x000000ff0c00722a */ /* 0x000fdc0003f0d000 */
[----:B------:R-:W-:Y:S01]  /*10d0*/  @!P0 CS2R R4, SRZ ;  /* 0x0000000000048805 */ /* 0x000fe2000001ff00 */
[----:B------:R-:W-:Y:S06]  /*10e0*/  @!P0 BRA `(.L_x_19) ;  /* 0x0000000000248947 */ /* 0x000fec0003800000 */
[----:B------:R-:W-:Y:S01]  /*10f0*/  ISETP.GE.AND P0, PT, R13, RZ, PT ;  /* 0x000000ff0d00720c */ /* 0x000fe20003f06270 */
[----:B------:R-:W-:Y:S01]  /*1100*/  IMAD.MOV.U32 R4, RZ, RZ, R12 ;  /* 0x000000ffff047224 */ /* 0x000fe200078e000c */
[----:B------:R-:W-:Y:S01]  /*1110*/  MOV R27, R13 ;  /* 0x0000000d001b7202 */ /* 0x000fe20000000f00 */
[----:B------:R-:W-:Y:S01]  /*1120*/  UMOV UR6, 0x9999999a ;  /* 0x9999999a00067882 */ /* 0x000fe20000000000 */
[----:B------:R-:W-:Y:S01]  /*1130*/  MOV R26, 0x1160 ;  /* 0x00001160001a7802 */ /* 0x000fe20000000f00 */
[----:B------:R-:W-:-:S08]  /*1140*/  UMOV UR7, 0x40019999 ;  /* 0x4001999900077882 */ /* 0x000fd00000000000 */
[----:B------:R-:W-:Y:S05]  /*1150*/  CALL.REL.NOINC `($_Z8correct2PiPdS0_PcS_$__internal_accurate_pow) ;  /* 0x0000004400a87944 */ /* 0x000fea0003c00000 */
[----:B------:R-:W-:Y:S02]  /*1160*/  FSEL R4, R4, RZ, P0 ;  /* 0x000000ff04047208 */ /* 0x000fe40000000000 */
[----:B------:R-:W-:-:S07]  /*1170*/  FSEL R5, R5, -QNAN , P0 ;  /* 0xfff8000005057808 */ /* 0x000fce0000000000 */
.L_x_19:
[----:B------:R-:W-:Y:S01]  /*1180*/  UMOV UR4, 0x9999999a ;  /* 0x9999999a00047882 */ /* 0x000fe20000000000 */
[----:B------:R-:W-:Y:S01]  /*1190*/  UMOV UR5, 0x40019999 ;  /* 0x4001999900057882 */ /* 0x000fe20000000000 */
[C---:B------:R-:W-:Y:S02]  /*11a0*/  DSETP.NEU.AND P1, PT, R12.reuse, 1, PT ;  /* 0x3ff000000c00742a */ /* 0x040fe40003f2d000 */
[----:B------:R-:W-:-:S10]  /*11b0*/  DADD R6, R12, UR4 ;  /* 0x000000040c067e29 */ /* 0x000fd40008000000 */
[----:B------:R-:W-:-:S04]  /*11c0*/  LOP3.LUT R6, R7, 0x7ff00000, RZ, 0xc0, !PT ;  /* 0x7ff0000007067812 */ /* 0x000fc800078ec0ff */
[----:B------:R-:W-:-:S13]  /*11d0*/  ISETP.NE.AND P0, PT, R6, 0x7ff00000, PT ;  /* 0x7ff000000600780c */ /* 0x000fda0003f05270 */
[----:B------:R-:W-:-:S14]  /*11e0*/  DSETP.NEU.OR P0, PT, R12, +INF , P0 ;  /* 0x7ff000000c00742a */ /* 0x000fdc000070d400 */
[----:B------:R-:W-:Y:S02]  /*11f0*/  @!P0 IMAD.MOV.U32 R4, RZ, RZ, 0x0 ;  /* 0x00000000ff048424 */ /* 0x000fe400078e00ff */
[----:B------:R-:W-:-:S03]  /*1200*/  @!P0 IMAD.MOV.U32 R5, RZ, RZ, 0x7ff00000 ;  /* 0x7ff00000ff058424 */ /* 0x000fc600078e00ff */
[----:B------:R-:W-:Y:S02]  /*1210*/  FSEL R6, R4, RZ, P1 ;  /* 0x000000ff04067208 */ /* 0x000fe40000800000 */
[----:B------:R-:W-:Y:S01]  /*1220*/  FSEL R7, R5, 1.875, P1 ;  /* 0x3ff0000005077808 */ /* 0x000fe20000800000 */
[----:B------:R-:W-:Y:S06]  /*1230*/  BRA `(.L_x_20) ;  /* 0x00000000005c7947 */ /* 0x000fec0003800000 */
.L_x_17:
        /* <DEDUP_REMOVED lines=22> */
[----:B------:R-:W-:-:S07]  /*13a0*/  IMAD.MOV.U32 R7, RZ, RZ, R5 ;  /* 0x000000ffff077224 */ /* 0x000fce00078e0005 */
.L_x_20:
[----:B------:R-:W0:Y:S01]  /*13b0*/  MUFU.RCP64H R9, 0.95039987564086914062 ;  /* 0x3fee69ad00097908 */ /* 0x000e220000001800 */
[----:B------:R-:W-:Y:S01]  /*13c0*/  IMAD.MOV.U32 R16, RZ, RZ, 0x42c3c9ef ;  /* 0x42c3c9efff107424 */ /* 0x000fe200078e00ff */
[----:B------:R-:W-:Y:S01]  /*13d0*/  MOV R17, 0x3fee69ad ;  /* 0x3fee69ad00117802 */ /* 0x000fe20000000f00 */
[----:B------:R-:W-:Y:S01]  /*13e0*/  IMAD.MOV.U32 R8, RZ, RZ, 0x1 ;  /* 0x00000001ff087424 */ /* 0x000fe200078e00ff */
[----:B------:R-:W-:Y:S01]  /*13f0*/  UMOV UR4, 0xddd532cd ;  /* 0xddd532cd00047882 */ /* 0x000fe20000000000 */
[----:B------:R-:W-:Y:S01]  /*1400*/  UMOV UR5, 0x3fd6e286 ;  /* 0x3fd6e28600057882 */ /* 0x000fe20000000000 */
[----:B------:R-:W-:Y:S01]  /*1410*/  UMOV UR6, 0x24d8269d ;  /* 0x24d8269d00067882 */ /* 0x000fe20000000000 */
[----:B------:R-:W-:Y:S02]  /*1420*/  UMOV UR7, 0x3fee68e4 ;  /* 0x3fee68e400077882 */ /* 0x000fe40000000000 */
[----:B0-----:R-:W-:-:S08]  /*1430*/  DFMA R4, R8, -R16, 1 ;  /* 0x3ff000000804742b */ /* 0x001fd00000000810 */
[----:B------:R-:W-:Y:S02]  /*1440*/  DFMA R12, R4, R4, R4 ;  /* 0x00000004040c722b */ /* 0x000fe40000000004 */
[----:B------:R-:W-:Y:S01]  /*1450*/  DMUL R4, R10, UR4 ;  /* 0x000000040a047c28 */ /* 0x000fe20008000000 */
[----:B------:R-:W-:Y:S01]  /*1460*/  UMOV UR4, 0x8741a841 ;  /* 0x8741a84100047882 */ /* 0x000fe20000000000 */
[----:B------:R-:W-:-:S04]  /*1470*/  UMOV UR5, 0x3fda65af ;  /* 0x3fda65af00057882 */ /* 0x000fc80000000000 */
[----:B------:R-:W-:Y:S02]  /*1480*/  DFMA R12, R8, R12, R8 ;  /* 0x0000000c080c722b */ /* 0x000fe40000000008 */
[----:B------:R-:W-:Y:S01]  /*1490*/  DFMA R4, R2, UR4, R4 ;  /* 0x0000000402047c2b */ /* 0x000fe20008000004 */
[----:B------:R-:W-:Y:S01]  /*14a0*/  UMOV UR4, 0x74bc6a7f ;  /* 0x74bc6a7f00047882 */ /* 0x000fe20000000000 */
[----:B------:R-:W-:-:S04]  /*14b0*/  UMOV UR5, 0x3fc71893 ;  /* 0x3fc7189300057882 */ /* 0x000fc80000000000 */
[----:B------:R-:W-:Y:S02]  /*14c0*/  DFMA R8, R12, -R16, 1 ;  /* 0x3ff000000c08742b */ /* 0x000fe40000000810 */
[----:B------:R-:W-:Y:S01]  /*14d0*/  DFMA R18, R6, UR4, R4 ;  /* 0x0000000406127c2b */ /* 0x000fe20008000004 */
[----:B------:R-:W-:Y:S01]  /*14e0*/  UMOV UR4, 0xddd532cd ;  /* 0xddd532cd00047882 */ /* 0x000fe20000000000 */
[----:B------:R-:W-:-:S04]  /*14f0*/  UMOV UR5, 0x3fe6e286 ;  /* 0x3fe6e28600057882 */ /* 0x000fc80000000000 */
[----:B------:R-:W-:-:S04]  /*1500*/  DFMA R8, R12, R8, R12 ;  /* 0x000000080c08722b */ /* 0x000fc8000000000c */
[----:B------:R-:W-:-:S04]  /*1510*/  FSETP.GEU.AND P1, PT, |R19|, 6.5827683646048100446e-37, PT ;  /* 0x036000001300780b */ /* 0x000fc80003f2e200 */
[----:B------:R-:W-:-:S08]  /*1520*/  DMUL R14, R18, R8 ;  /* 0x00000008120e7228 */ /* 0x000fd00000000000 */
[----:B------:R-:W-:-:S08]  /*1530*/  DFMA R4, R14, -R16, R18 ;  /* 0x800000100e04722b */ /* 0x000fd00000000012 */
[----:B------:R-:W-:Y:S02]  /*1540*/  DFMA R14, R8, R4, R14 ;  /* 0x00000004080e722b */ /* 0x000fe4000000000e */
[C---:B------:R-:W-:Y:S01]  /*1550*/  DMUL R4, R10.reuse, UR4 ;  /* 0x000000040a047c28 */ /* 0x040fe20008000000 */
[----:B------:R-:W-:Y:S01]  /*1560*/  UMOV UR4, 0xedf1e083 ;  /* 0xedf1e08300047882 */ /* 0x000fe20000000000 */
[----:B------:R-:W-:Y:S02]  /*1570*/  UMOV UR5, 0x3fbe835d ;  /* 0x3fbe835d00057882 */ /* 0x000fe40000000000 */
[----:B------:R-:W-:Y:S01]  /*1580*/  DMUL R10, R10, UR4 ;  /* 0x000000040a0a7c28 */ /* 0x000fe20008000000 */
[----:B------:R-:W-:Y:S01]  /*1590*/  UMOV UR4, 0x971f6bd6 ;  /* 0x971f6bd600047882 */ /* 0x000fe20000000000 */
[----:B------:R-:W-:Y:S02]  /*15a0*/  UMOV UR5, 0x3fcb38dd ;  /* 0x3fcb38dd00057882 */ /* 0x000fe40000000000 */
[----:B------:R-:W-:Y:S01]  /*15b0*/  FFMA R0, RZ, 1.8625999689102172852, R15 ;  /* 0x3fee69adff007823 */ /* 0x000fe2000000000f */
[----:B------:R-:W-:Y:S01]  /*15c0*/  DFMA R4, R2, UR4, R4 ;  /* 0x0000000402047c2b */ /* 0x000fe20008000004 */
[----:B------:R-:W-:Y:S01]  /*15d0*/  UMOV UR4, 0x10d1089c ;  /* 0x10d1089c00047882 */ /* 0x000fe20000000000 */
[----:B------:R-:W-:-:S02]  /*15e0*/  UMOV UR5, 0x3f93cc44 ;  /* 0x3f93cc4400057882 */ /* 0x000fc40000000000 */
[----:B------:R-:W-:Y:S01]  /*15f0*/  FSETP.GT.AND P0, PT, |R0|, 1.469367938527859385e-39, PT ;  /* 0x001000000000780b */ /* 0x000fe20003f04200 */
[----:B------:R-:W-:Y:S01]  /*1600*/  DFMA R2, R2, UR4, R10 ;  /* 0x0000000402027c2b */ /* 0x000fe2000800000a */
[----:B------:R-:W-:Y:S01]  /*1610*/  UMOV UR4, 0x9096bb99 ;  /* 0x9096bb9900047882 */ /* 0x000fe20000000000 */
[----:B------:R-:W-:Y:S02]  /*1620*/  UMOV UR5, 0x3fb27a0f ;  /* 0x3fb27a0f00057882 */ /* 0x000fe40000000000 */
[----:B------:R-:W-:-:S04]  /*1630*/  DFMA R10, R6, UR4, R4 ;  /* 0x00000004060a7c2b */ /* 0x000fc80008000004 */
[----:B------:R-:W-:-:S04]  /*1640*/  DFMA R2, R6, UR6, R2 ;  /* 0x0000000606027c2b */ /* 0x000fc80008000002 */
[----:B------:R-:W-:Y:S07]  /*1650*/  @P0 BRA P1, `(.L_x_21) ;  /* 0x0000000000200947 */ /* 0x000fee0000800000 */
        /* <DEDUP_REMOVED lines=8> */
.L_x_21:
[----:B------:R-:W0:Y:S01]  /*16e0*/  MUFU.RCP64H R5, 1.0887994766235351562 ;  /* 0x3ff16bb900057908 */ /* 0x000e220000001800 */
[----:B------:R-:W-:Y:S01]  /*16f0*/  MOV R8, 0x8c7e2824 ;  /* 0x8c7e282400087802 */ /* 0x000fe20000000f00 */
[----:B------:R-:W-:Y:S01]  /*1700*/  IMAD.MOV.U32 R9, RZ, RZ, 0x3ff16bb9 ;  /* 0x3ff16bb9ff097424 */ /* 0x000fe200078e00ff */
[----:B------:R-:W-:Y:S01]  /*1710*/  FSETP.GEU.AND P1, PT, |R3|, 6.5827683646048100446e-37, PT ;  /* 0x036000000300780b */ /* 0x000fe20003f2e200 */
        /* <DEDUP_REMOVED lines=9> */
[----:B------:R-:W-:-:S05]  /*17b0*/  FFMA R0, RZ, 1.8860999345779418945, R13 ;  /* 0x3ff16bb9ff007823 */ /* 0x000fca000000000d */
[----:B------:R-:W-:-:S13]  /*17c0*/  FSETP.GT.AND P0, PT, |R0|, 1.469367938527859385e-39, PT ;  /* 0x001000000000780b */ /* 0x000fda0003f04200 */
[----:B------:R-:W-:Y:S05]  /*17d0*/  @P0 BRA P1, `(.L_x_22) ;  /* 0x0000000000200947 */ /* 0x000fea0000800000 */
[----:B------:R-:W-:Y:S01]  /*17e0*/  IMAD.MOV.U32 R8, RZ, RZ, R2 ;  /* 0x000000ffff087224 */ /* 0x000fe200078e0002 */
[----:B------:R-:W-:Y:S01]  /*17f0*/  MOV R7, R3 ;  /* 0x0000000300077202 */ /* 0x000fe20000000f00 */
[----:B------:R-:W-:Y:S01]  /*1800*/  IMAD.MOV.U32 R6, RZ, RZ, -0x7381d7dc ;  /* 0x8c7e2824ff067424 */ /* 0x000fe200078e00ff */
[----:B------:R-:W-:Y:S01]  /*1810*/  MOV R4, 0x1840 ;  /* 0x0000184000047802 */ /* 0x000fe20000000f00 */
[----:B------:R-:W-:-:S07]  /*1820*/  IMAD.MOV.U32 R5, RZ, RZ, 0x3ff16bb9 ;  /* 0x3ff16bb9ff057424 */ /* 0x000fce00078e00ff */
[----:B------:R-:W-:Y:S05]  /*1830*/  CALL.REL.NOINC `($__internal_1_$__cuda_sm20_div_rn_f64_full) ;  /* 0x0000003400bc7944 */ /* 0x000fea0003c00000 */
[----:B------:R-:W-:Y:S01]  /*1840*/  IMAD.MOV.U32 R12, RZ, RZ, R6 ;  /* 0x000000ffff0c7224 */ /* 0x000fe200078e0006 */
[----:B------:R-:W-:-:S07]  /*1850*/  MOV R13, R5 ;  /* 0x00000005000d7202 */ /* 0x000fce0000000f00 */
.L_x_22:
[----:B------:R-:W-:Y:S01]  /*1860*/  UMOV UR4, 0x32fcac8e ;  /* 0x32fcac8e00047882 */ /* 0x000fe20000000000 */
[----:B------:R-:W-:Y:S01]  /*1870*/  UMOV UR5, 0x3f822318 ;  /* 0x3f82231800057882 */ /* 0x000fe20000000000 */
[----:B------:R-:W-:Y:S01]  /*1880*/  IMAD.MOV.U32 R2, RZ, RZ, 0x0 ;  /* 0x00000000ff027424 */ /* 0x000fe200078e00ff */
[----:B------:R-:W-:Y:S01]  /*1890*/  DSETP.GT.AND P0, PT, R14, UR4, PT ;  /* 0x000000040e007e2a */ /* 0x000fe2000bf04000 */
[----:B------:R-:W-:-:S13]  /*18a0*/  IMAD.MOV.U32 R3, RZ, RZ, 0x3ff00000 ;  /* 0x3ff00000ff037424 */ /* 0x000fda00078e00ff */
[----:B------:R-:W-:Y:S05]  /*18b0*/  @P0 BRA `(.L_x_23) ;  /* 0x0000000000680947 */ /* 0x000fea0003800000 */
[----:B------:R-:W0:Y:S01]  /*18c0*/  MUFU.RCP64H R3, 116 ;  /* 0x405d000000037908 */ /* 0x000e220000001800 */
[----:B------:R-:W-:Y:S01]  /*18d0*/  IMAD.MOV.U32 R6, RZ, RZ, 0x0 ;  /* 0x00000000ff067424 */ /* 0x000fe200078e00ff */
[----:B------:R-:W-:Y:S01]  /*18e0*/  MOV R7, 0x3ff00000 ;  /* 0x3ff0000000077802 */ /* 0x000fe20000000f00 */
[----:B------:R-:W-:-:S06]  /*18f0*/  IMAD.MOV.U32 R2, RZ, RZ, 0x1 ;  /* 0x00000001ff027424 */ /* 0x000fcc00078e00ff */
[----:B0-----:R-:W-:-:S08]  /*1900*/  DFMA R4, R2, -116, R6 ;  /* 0xc05d00000204782b */ /* 0x001fd00000000006 */
[----:B------:R-:W-:-:S08]  /*1910*/  DFMA R4, R4, R4, R4 ;  /* 0x000000040404722b */ /* 0x000fd00000000004 */
[----:B------:R-:W-:-:S08]  /*1920*/  DFMA R4, R2, R4, R2 ;  /* 0x000000040204722b */ /* 0x000fd00000000002 */
[----:B------:R-:W-:Y:S01]  /*1930*/  DFMA R2, R4, -116, R6 ;  /* 0xc05d00000402782b */ /* 0x000fe20000000006 */
[----:B------:R-:W-:Y:S02]  /*1940*/  IMAD.MOV.U32 R6, RZ, RZ, 0x66666666 ;  /* 0x66666666ff067424 */ /* 0x000fe400078e00ff */
[----:B------:R-:W-:-:S05]  /*1950*/  IMAD.MOV.U32 R7, RZ, RZ, 0x408c3a66 ;  /* 0x408c3a66ff077424 */ /* 0x000fca00078e00ff */
[----:B------:R-:W-:Y:S02]  /*1960*/  DFMA R2, R4, R2, R4 ;  /* 0x000000020402722b */ /* 0x000fe40000000004 */
[----:B------:R-:W-:-:S08]  /*1970*/  DFMA R8, R14, R6, 16 ;  /* 0x403000000e08742b */ /* 0x000fd00000000006 */
[----:B------:R-:W-:Y:S02]  /*1980*/  DMUL R4, R8, R2 ;  /* 0x0000000208047228 */ /* 0x000fe40000000000 */
[----:B------:R-:W-:-:S06]  /*1990*/  FSETP.GEU.AND P1, PT, |R9|, 6.5827683646048100446e-37, PT ;  /* 0x036000000900780b */ /* 0x000fcc0003f2e200 */
[----:B------:R-:W-:-:S08]  /*19a0*/  DFMA R6, R4, -116, R8 ;  /* 0xc05d00000406782b */ /* 0x000fd00000000008 */
[----:B------:R-:W-:-:S10]  /*19b0*/  DFMA R2, R2, R6, R4 ;  /* 0x000000060202722b */ /* 0x000fd40000000004 */
[----:B------:R-:W-:-:S05]  /*19c0*/  FFMA R0, RZ, 3.453125, R3 ;  /* 0x405d0000ff007823 */ /* 0x000fca0000000003 */
        /* <DEDUP_REMOVED lines=9> */
.L_x_23:
        /* <DEDUP_REMOVED lines=32> */
.L_x_24:
        /* <DEDUP_REMOVED lines=12> */
[----:B------:R-:W-:Y:S01]  /*1d20*/  DFMA R4, R4, R8, R4 ;  /* 0x000000080404722b */ /* 0x000fe20000000004 */
[----:B------:R-:W-:Y:S02]  /*1d30*/  IMAD.MOV.U32 R8, RZ, RZ, 0x66666666 ;  /* 0x66666666ff087424 */ /* 0x000fe400078e00ff */
[----:B------:R-:W-:-:S05]  /*1d40*/  IMAD.MOV.U32 R9, RZ, RZ, 0x408c3a66 ;  /* 0x408c3a66ff097424 */ /* 0x000fca00078e00ff */
[----:B------:R-:W-:Y:S02]  /*1d50*/  DFMA R6, R4, -116, R6 ;  /* 0xc05d00000406782b */ /* 0x000fe40000000006 */
[----:B------:R-:W-:-:S06]  /*1d60*/  DFMA R8, R12, R8, 16 ;  /* 0x403000000c08742b */ /* 0x000fcc0000000008 */
[----:B------:R-:W-:-:S04]  /*1d70*/  DFMA R12, R4, R6, R4 ;  /* 0x00000006040c722b */ /* 0x000fc80000000004 */
[----:B------:R-:W-:-:S04]  /*1d80*/  FSETP.GEU.AND P1, PT, |R9|, 6.5827683646048100446e-37, PT ;  /* 0x036000000900780b */ /* 0x000fc80003f2e200 */
[----:B------:R-:W-:-:S08]  /*1d90*/  DMUL R6, R12, R8 ;  /* 0x000000080c067228 */ /* 0x000fd00000000000 */
        /* <DEDUP_REMOVED lines=10> */
[----:B------:R-:W-:-:S07]  /*1e40*/  IMAD.MOV.U32 R7, RZ, RZ, R5 ;  /* 0x000000ffff077224 */ /* 0x000fce00078e0005 */
.L_x_25:
[----:B------:R-:W0:Y:S01]  /*1e50*/  LDCU.64 UR4, c[0x0][0x390] ;  /* 0x00007200ff0477ac */ /* 0x000e220008000a00 */
[----:B------:R-:W-:Y:S01]  /*1e60*/  DADD R16, -R6, R14 ;  /* 0x0000000006107229 */ /* 0x000fe2000000010e */
[----:B------:R-:W-:Y:S01]  /*1e70*/  MOV R0, RZ ;  /* 0x000000ff00007202 */ /* 0x000fe20000000f00 */
[----:B------:R-:W-:Y:S01]  /*1e80*/  IMAD.MOV.U32 R29, RZ, RZ, RZ ;  /* 0x000000ffff1d7224 */ /* 0x000fe200078e00ff */
[----:B------:R-:W-:Y:S01]  /*1e90*/  UMOV UR6, 0x66666666 ;  /* 0x6666666600067882 */ /* 0x000fe20000000000 */
[----:B------:R-:W-:Y:S01]  /*1ea0*/  UMOV UR7, 0x408c3a66 ;  /* 0x408c3a6600077882 */ /* 0x000fe20000000000 */
[----:B------:R-:W-:Y:S01]  /*1eb0*/  IMAD.MOV.U32 R18, RZ, RZ, -0x1 ;  /* 0xffffffffff127424 */ /* 0x000fe200078e00ff */
[C---:B------:R-:W-:Y:S01]  /*1ec0*/  DMUL R4, R10.reuse, UR6 ;  /* 0x000000060a047c28 */ /* 0x040fe20008000000 */
[----:B------:R-:W-:Y:S01]  /*1ed0*/  UMOV UR6, 0x32fcac8e ;  /* 0x32fcac8e00067882 */ /* 0x000fe20000000000 */
[----:B------:R-:W-:Y:S01]  /*1ee0*/  UMOV UR7, 0x3f822318 ;  /* 0x3f82231800077882 */ /* 0x000fe20000000000 */
[----:B------:R-:W-:Y:S01]  /*1ef0*/  IMAD.MOV.U32 R19, RZ, RZ, 0x7fefffff ;  /* 0x7fefffffff137424 */ /* 0x000fe200078e00ff */
[----:B------:R-:W-:-:S02]  /*1f00*/  DSETP.GT.AND P0, PT, R10, UR6, PT ;  /* 0x000000060a007e2a */ /* 0x000fc4000bf04000 */
[----:B------:R-:W-:-:S04]  /*1f10*/  DADD R10, -R14, R2 ;  /* 0x000000000e0a7229 */ /* 0x000fc80000000102 */
[----:B------:R-:W-:Y:S01]  /*1f20*/  FSEL R14, R4, RZ, !P0 ;  /* 0x000000ff040e7208 */ /* 0x000fe20004000000 */
[----:B0-----:R-:W-:Y:S01]  /*1f30*/  UIADD3 UR4, UP0, UPT, UR4, 0xc0, URZ ;  /* 0x000000c004047890 */ /* 0x001fe2000ff1e0ff */
[----:B------:R-:W-:-:S03]  /*1f40*/  FSEL R15, R5, 3.390625, !P0 ;  /* 0x40590000050f7808 */ /* 0x000fc60004000000 */
[----:B------:R-:W-:Y:S02]  /*1f50*/  UIADD3.X UR5, UPT, UPT, URZ, UR5, URZ, UP0, !UPT ;  /* 0x00000005ff057290 */ /* 0x000fe400087fe4ff */
[----:B------:R-:W-:-:S04]  /*1f60*/  MOV R12, UR4 ;  /* 0x00000004000c7c02 */ /* 0x000fc80008000f00 */
[----:B------:R-:W-:-:S07]  /*1f70*/  IMAD.U32 R13, RZ, RZ, UR5 ;  /* 0x00000005ff0d7e24 */ /* 0x000fce000f8e00ff */
.L_x_34:
[----:B------:R-:W2:Y:S04]  /*1f80*/  LDG.E.64 R4, desc[UR8][R12.64+-0xb8] ;  /* 0xffff48080c047981 */ /* 0x000ea8000c1e1b00 */
[----:B------:R-:W3:Y:S04]  /*1f90*/  LDG.E.64 R2, desc[UR8][R12.64+-0xc0] ;  /* 0xffff40080c027981 */ /* 0x000ee8000c1e1b00 */
[----:B------:R-:W4:Y:S01]  /*1fa0*/  LDG.E.64 R6, desc[UR8][R12.64+-0xb0] ;  /* 0xffff50080c067981 */ /* 0x000f22000c1e1b00 */
[----:B--2---:R-:W-:Y:S02]  /*1fb0*/  DFMA R4, R10, 500, -R4 ;  /* 0x407f40000a04782b */ /* 0x004fe40000000804 */
[----:B---3--:R-:W-:-:S06]  /*1fc0*/  DADD R2, R14, -R2 ;  /* 0x000000000e027229 */ /* 0x008fcc0000000802 */
[----:B------:R-:W-:Y:S02]  /*1fd0*/  DMUL R4, R4, R4 ;  /* 0x0000000404047228 */ /* 0x000fe40000000000 */
[----:B----4-:R-:W-:-:S06]  /*1fe0*/  DFMA R6, R16, 200, -R6 ;  /* 0x406900001006782b */ /* 0x010fcc0000000806 */
[----:B------:R-:W-:-:S08]  /*1ff0*/  DFMA R4, R2, R2, R4 ;  /* 0x000000020204722b */ /* 0x000fd00000000004 */
[----:B------:R-:W-:Y:S01]  /*2000*/  DFMA R26, R6, R6, R4 ;  /* 0x00000006061a722b */ /* 0x000fe20000000004 */
[----:B------:R-:W-:Y:S01]  /*2010*/  IMAD.MOV.U32 R4, RZ, RZ, 0x0 ;  /* 0x00000000ff047424 */ /* 0x000fe200078e00ff */
[----:B------:R-:W-:-:S04]  /*2020*/  MOV R5, 0x3fd80000 ;  /* 0x3fd8000000057802 */ /* 0x000fc80000000f00 */
[----:B------:R-:W0:Y:S04]  /*2030*/  MUFU.RSQ64H R31, R27 ;  /* 0x0000001b001f7308 */ /* 0x000e280000001c00 */
[----:B------:R-:W-:-:S05]  /*2040*/  VIADD R30, R27, 0xfcb00000 ;  /* 0xfcb000001b1e7836 */ /* 0x000fca0000000000 */
[----:B------:R-:W-:Y:S01]  /*2050*/  ISETP.GE.U32.AND P0, PT, R30, 0x7ca00000, PT ;  /* 0x7ca000001e00780c */ /* 0x000fe20003f06070 */
[----:B0-----:R-:W-:-:S08]  /*2060*/  DMUL R2, R30, R30 ;  /* 0x0000001e1e027228 */ /* 0x001fd00000000000 */
[----:B------:R-:W-:-:S08]  /*2070*/  DFMA R2, R26, -R2, 1 ;  /* 0x3ff000001a02742b */ /* 0x000fd00000000802 */
        /* <DEDUP_REMOVED lines=8> */
[----:B------:R-:W-:Y:S10]  /*2100*/  @!P0 BRA `(.L_x_26) ;  /* 0x0000000000208947 */ /* 0x000ff40003800000 */
[----:B------:R-:W-:Y:S01]  /*2110*/  IMAD.MOV.U32 R6, RZ, RZ, R8 ;  /* 0x000000ffff067224 */ /* 0x000fe200078e0008 */
[----:B------:R-:W-:Y:S01]  /*2120*/  MOV R8, R32 ;  /* 0x0000002000087202 */ /* 0x000fe20000000f00 */
[----:B------:R-:W-:Y:S01]  /*2130*/  IMAD.MOV.U32 R7, RZ, RZ, R33 ;  /* 0x000000ffff077224 */ /* 0x000fe200078e0021 */
[----:B------:R-:W-:Y:S01]  /*2140*/  MOV R4, 0x2170 ;  /* 0x0000217000047802 */ /* 0x000fe20000000f00 */
[----:B------:R-:W-:-:S07]  /*2150*/  IMAD.MOV.U32 R28, RZ, RZ, R30 ;  /* 0x000000ffff1c7224 */ /* 0x000fce00078e001e */
[----:B------:R-:W-:Y:S05]  /*2160*/  CALL.REL.NOINC `($__internal_2_$__cuda_sm20_dsqrt_rn_f64_mediumpath_v1) ;  /* 0x0000003400087944 */ /* 0x000fea0003c00000 */
[----:B------:R-:W-:Y:S01]  /*2170*/  IMAD.MOV.U32 R6, RZ, RZ, R2 ;  /* 0x000000ffff067224 */ /* 0x000fe200078e0002 */
[----:B------:R-:W-:-:S07]  /*2180*/  MOV R7, R3 ;  /* 0x0000000300077202 */ /* 0x000fce0000000f00 */
.L_x_26:
[----:B------:R-:W2:Y:S04]  /*2190*/  LDG.E.64 R4, desc[UR8][R12.64+-0x88] ;  /* 0xffff78080c047981 */ /* 0x000ea8000c1e1b00 */
[----:B------:R-:W3:Y:S04]  /*21a0*/  LDG.E.64 R2, desc[UR8][R12.64+-0x90] ;  /* 0xffff70080c027981 */ /* 0x000ee8000c1e1b00 */
[----:B------:R-:W4:Y:S01]  /*21b0*/  LDG.E.64 R8, desc[UR8][R12.64+-0x80] ;  /* 0xffff80080c087981 */ /* 0x000f22000c1e1b00 */
[----:B------:R-:W-:-:S06]  /*21c0*/  DSETP.GE.AND P0, PT, R18, R6, PT ;  /* 0x000000061200722a */ /* 0x000fcc0003f06000 */
[----:B------:R-:W-:Y:S02]  /*21d0*/  FSEL R18, R18, R6, P0 ;  /* 0x0000000612127208 */ /* 0x000fe40000000000 */
[----:B------:R-:W-:Y:S02]  /*21e0*/  FSEL R19, R19, R7, P0 ;  /* 0x0000000713137208 */ /* 0x000fe40000000000 */
[----:B------:R-:W-:Y:S01]  /*21f0*/  SEL R29, R29, R0, P0 ;  /* 0x000000001d1d7207 */ /* 0x000fe20000000000 */
[----:B--2---:R-:W-:Y:S02]  /*2200*/  DFMA R4, R10, 500, -R4 ;  /* 0x407f40000a04782b */ /* 0x004fe40000000804 */
[----:B---3--:R-:W-:-:S06]  /*2210*/  DADD R2, R14, -R2 ;  /* 0x000000000e027229 */ /* 0x008fcc0000000802 */
[----:B------:R-:W-:Y:S02]  /*2220*/  DMUL R4, R4, R4 ;  /* 0x0000000404047228 */ /* 0x000fe40000000000 */
[----:B----4-:R-:W-:-:S06]  /*2230*/  DFMA R8, R16, 200, -R8 ;  /* 0x406900001008782b */ /* 0x010fcc0000000808 */
[----:B------:R-:W-:-:S08]  /*2240*/  DFMA R4, R2, R2, R4 ;  /* 0x000000020204722b */ /* 0x000fd00000000004 */
[----:B------:R-:W-:Y:S01]  /*2250*/  DFMA R26, R8, R8, R4 ;  /* 0x00000008081a722b */ /* 0x000fe20000000004 */
[----:B------:R-:W-:Y:S02]  /*2260*/  IMAD.MOV.U32 R4, RZ, RZ, 0x0 ;  /* 0x00000000ff047424 */ /* 0x000fe400078e00ff */
[----:B------:R-:W-:-:S03]  /*2270*/  IMAD.MOV.U32 R5, RZ, RZ, 0x3fd80000 ;  /* 0x3fd80000ff057424 */ /* 0x000fc600078e00ff */
        /* <DEDUP_REMOVED lines=9> */
[----:B------:R-:W-:Y:S01]  /*2310*/  IADD3 R5, PT, PT, R35, -0x100000, RZ ;  /* 0xfff0000023057810 */ /* 0x000fe20007ffe0ff */
[----:B------:R-:W-:-:S05]  /*2320*/  IMAD.MOV.U32 R4, RZ, RZ, R34 ;  /* 0x000000ffff047224 */ /* 0x000fca00078e0022 */
        /* <DEDUP_REMOVED lines=9> */
[----:B------:R-:W-:Y:S02]  /*23c0*/  IMAD.MOV.U32 R8, RZ, RZ, R2 ;  /* 0x000000ffff087224 */ /* 0x000fe400078e0002 */
[----:B------:R-:W-:-:S07]  /*23d0*/  IMAD.MOV.U32 R9, RZ, RZ, R3 ;  /* 0x000000ffff097224 */ /* 0x000fce00078e0003 */
.L_x_27:
[----:B------:R-:W2:Y:S04]  /*23e0*/  LDG.E.64 R4, desc[UR8][R12.64+-0x58] ;  /* 0xffffa8080c047981 */ /* 0x000ea8000c1e1b00 */
[----:B------:R-:W3:Y:S04]  /*23f0*/  LDG.E.64 R2, desc[UR8][R12.64+-0x60] ;  /* 0xffffa0080c027981 */ /* 0x000ee8000c1e1b00 */
[----:B------:R-:W4:Y:S01]  /*2400*/  LDG.E.64 R6, desc[UR8][R12.64+-0x50] ;  /* 0xffffb0080c067981 */ /* 0x000f22000c1e1b00 */
[----:B------:R-:W-:-:S06]  /*2410*/  DSETP.GE.AND P0, PT, R18, R8, PT ;  /* 0x000000081200722a */ /* 0x000fcc0003f06000 */
[----:B------:R-:W-:Y:S02]  /*2420*/  FSEL R18, R18, R8, P0 ;  /* 0x0000000812127208 */ /* 0x000fe40000000000 */
[----:B------:R-:W-:-:S06]  /*2430*/  FSEL R19, R19, R9, P0 ;  /* 0x0000000913137208 */ /* 0x000fcc0000000000 */
[----:B------:R-:W-:Y:S01]  /*2440*/  @!P0 IADD3 R29, PT, PT, R0, 0x1, RZ ;  /* 0x00000001001d8810 */ /* 0x000fe20007ffe0ff */
        /* <DEDUP_REMOVED lines=9> */
[----:B------:R-:W-:-:S04]  /*24e0*/  IADD3 R30, PT, PT, R27, -0x3500000, RZ ;  /* 0xfcb000001b1e7810 */ /* 0x000fc80007ffe0ff */
[----:B------:R-:W-:Y:S02]  /*24f0*/  ISETP.GE.U32.AND P1, PT, R30, 0x7ca00000, PT ;  /* 0x7ca000001e00780c */ /* 0x000fe40003f26070 */
        /* <DEDUP_REMOVED lines=19> */
.L_x_28:
        /* <DEDUP_REMOVED lines=37> */
.L_x_29:
        /* <DEDUP_REMOVED lines=37> */
.L_x_30:
        /* <DEDUP_REMOVED lines=37> */
.L_x_31:
        /* <DEDUP_REMOVED lines=37> */
.L_x_32:
        /* <DEDUP_REMOVED lines=32> */
[----:B------:R-:W-:-:S07]  /*3170*/  MOV R4, 0x3190 ;  /* 0x0000319000047802 */ /* 0x000fce0000000f00 */
[----:B------:R-:W-:Y:S05]  /*3180*/  CALL.REL.NOINC `($__internal_2_$__cuda_sm20_dsqrt_rn_f64_mediumpath_v1) ;  /* 0x0000002400007944 */ /* 0x000fea0003c00000 */
[----:B------:R-:W-:Y:S02]  /*3190*/  IMAD.MOV.U32 R32, RZ, RZ, R2 ;  /* 0x000000ffff207224 */ /* 0x000fe400078e0002 */
[----:B------:R-:W-:-:S07]  /*31a0*/  IMAD.MOV.U32 R33, RZ, RZ, R3 ;  /* 0x000000ffff217224 */ /* 0x000fce00078e0003 */
.L_x_33:
[----:B------:R-:W-:Y:S01]  /*31b0*/  DSETP.GE.AND P0, PT, R18, R32, PT ;  /* 0x000000201200722a */ /* 0x000fe20003f06000 */
[----:B------:R-:W-:-:S05]  /*31c0*/  IADD3 R12, P2, PT, R12, 0x180, RZ ;  /* 0x000001800c0c7810 */ /* 0x000fca0007f5e0ff */
[----:B------:R-:W-:Y:S01]  /*31d0*/  FSEL R18, R18, R32, P0 ;  /* 0x0000002012127208 */ /* 0x000fe20000000000 */
[----:B------:R-:W-:Y:S01]  /*31e0*/  IMAD.X R13, RZ, RZ, R13, P2 ;  /* 0x000000ffff0d7224 */ /* 0x000fe200010e060d */
[----:B------:R-:W-:-:S06]  /*31f0*/  FSEL R19, R19, R33, P0 ;  /* 0x0000002113137208 */ /* 0x000fcc0000000000 */
[C---:B------:R-:W-:Y:S01]  /*3200*/  @!P0 VIADD R29, R0.reuse, 0x7 ;  /* 0x00000007001d8836 */ /* 0x040fe20000000000 */
[----:B------:R-:W-:-:S04]  /*3210*/  IADD3 R0, PT, PT, R0, 0x8, RZ ;  /* 0x0000000800007810 */ /* 0x000fc80007ffe0ff */
[----:B------:R-:W-:-:S13]  /*3220*/  ISETP.NE.AND P1, PT, R0, 0x20b8, PT ;  /* 0x000020b80000780c */ /* 0x000fda0003f25270 */
[----:B------:R-:W-:Y:S05]  /*3230*/  @P1 BRA `(.L_x_34) ;  /* 0xffffffec00501947 */ /* 0x000fea000383ffff */
[----:B------:R-:W0:Y:S01]  /*3240*/  LDC.64 R2, c[0x0][0x390] ;  /* 0x0000e400ff027b82 */ /* 0x000e220000000a00 */
[----:B------:R-:W-:Y:S01]  /*3250*/  IMAD R29, R29, 0x6, RZ ;  /* 0x000000061d1d7824 */ /* 0x000fe200078e02ff */
[----:B------:R-:W1:Y:S03]  /*3260*/  LDCU.64 UR4, c[0x0][0x390] ;  /* 0x00007200ff0477ac */ /* 0x000e660008000a00 */
[----:B0-----:R-:W-:-:S05]  /*3270*/  IMAD.WIDE.U32 R2, R29, 0x8, R2 ;  /* 0x000000081d027825 */ /* 0x001fca00078e0002 */
[----:B------:R0:W5:Y:S04]  /*3280*/  LDG.E.64 R18, desc[UR8][R2.64+0x18] ;  /* 0x0000180802127981 */ /* 0x000168000c1e1b00 */
[----:B------:R0:W5:Y:S04]  /*3290*/  LDG.E.64 R16, desc[UR8][R2.64+0x20] ;  /* 0x0000200802107981 */ /* 0x000168000c1e1b00 */
[----:B------:R0:W5:Y:S01]  /*32a0*/  LDG.E.64 R14, desc[UR8][R2.64+0x28] ;  /* 0x00002808020e7981 */ /* 0x000162000c1e1b00 */
[----:B-1----:R-:W-:Y:S01]  /*32b0*/  UIADD3 UR4, UP0, UPT, UR4, 0x28, URZ ;  /* 0x0000002804047890 */ /* 0x002fe2000ff1e0ff */
[----:B------:R-:W-:Y:S01]  /*32c0*/  IMAD.MOV.U32 R0, RZ, RZ, RZ ;  /* 0x000000ffff007224 */ /* 0x000fe200078e00ff */
[----:B------:R-:W-:Y:S01]  /*32d0*/  MOV R13, 0x7fefffff ;  /* 0x7fefffff000d7802 */ /* 0x000fe20000000f00 */
[----:B------:R-:W-:Y:S01]  /*32e0*/  IMAD.MOV.U32 R12, RZ, RZ, -0x1 ;  /* 0xffffffffff0c7424 */ /* 0x000fe200078e00ff */
[----:B------:R-:W-:-:S02]  /*32f0*/  UIADD3.X UR5, UPT, UPT, URZ, UR5, URZ, UP0, !UPT ;  /* 0x00000005ff057290 */ /* 0x000fc400087fe4ff */
[----:B------:R-:W-:Y:S01]  /*3300*/  IMAD.U32 R10, RZ, RZ, UR4 ;  /* 0x00000004ff0a7e24 */ /* 0x000fe2000f8e00ff */
[----:B------:R-:W-:-:S03]  /*3310*/  UMOV UR4, URZ ;  /* 0x000000ff00047c82 */ /* 0x000fc60008000000 */
[----:B0-----:R-:W-:-:S07]  /*3320*/  IMAD.U32 R11, RZ, RZ, UR5 ;  /* 0x00000005ff0b7e24 */ /* 0x001fce000f8e00ff */
.L_x_50:
[----:B------:R-:W2:Y:S04]  /*3330*/  LDG.E.64 R34, desc[UR8][R10.64+-0x10] ;  /* 0xfffff0080a227981 */ /* 0x000ea8000c1e1b00 */
[----:B-----5:R0:W5:Y:S04]  /*3340*/  LDG.E.64 R30, desc[UR8][R10.64+-0x8] ;  /* 0xfffff8080a1e7981 */ /* 0x020168000c1e1b00 */
[----:B------:R0:W5:Y:S01]  /*3350*/  LDG.E.64 R28, desc[UR8][R10.64] ;  /* 0x000000080a1c7981 */ /* 0x000162000c1e1b00 */
[----:B------:R-:W1:Y:S01]  /*3360*/  MUFU.RCP64H R7, 116 ;  /* 0x405d000000077908 */ /* 0x000e620000001800 */
[----:B------:R-:W-:Y:S01]  /*3370*/  IMAD.MOV.U32 R4, RZ, RZ, 0x0 ;  /* 0x00000000ff047424 */ /* 0x000fe200078e00ff */
[----:B------:R-:W-:Y:S01]  /*3380*/  MOV R5, 0x405d0000 ;  /* 0x405d000000057802 */ /* 0x000fe20000000f00 */
[----:B------:R-:W-:-:S06]  /*3390*/  IMAD.MOV.U32 R6, RZ, RZ, 0x1 ;  /* 0x00000001ff067424 */ /* 0x000fcc00078e00ff */
[----:B-1----:R-:W-:-:S08]  /*33a0*/  DFMA R2, R6, -R4, 1 ;  /* 0x3ff000000602742b */ /* 0x002fd00000000804 */
[----:B------:R-:W-:-:S08]  /*33b0*/  DFMA R2, R2, R2, R2 ;  /* 0x000000020202722b */ /* 0x000fd00000000002 */
[----:B------:R-:W-:-:S08]  /*33c0*/  DFMA R2, R6, R2, R6 ;  /* 0x000000020602722b */ /* 0x000fd00000000006 */
[----:B------:R-:W-:-:S08]  /*33d0*/  DFMA R4, R2, -R4, 1 ;  /* 0x3ff000000204742b */ /* 0x000fd00000000804 */
[----:B------:R-:W-:Y:S02]  /*33e0*/  DFMA R2, R2, R4, R2 ;  /* 0x000000040202722b */ /* 0x000fe40000000002 */
[----:B--2---:R-:W-:-:S08]  /*33f0*/  DADD R8, R34, 16 ;  /* 0x4030000022087429 */ /* 0x004fd00000000000 */
[----:B------:R-:W-:Y:S02]  /*3400*/  DMUL R4, R8, R2 ;  /* 0x0000000208047228 */ /* 0x000fe40000000000 */
[----:B------:R-:W-:-:S06]  /*3410*/  FSETP.GEU.AND P1, PT, |R9|, 6.5827683646048100446e-37, PT ;  /* 0x036000000900780b */ /* 0x000fcc0003f2e200 */
[----:B------:R-:W-:-:S08]  /*3420*/  DFMA R6, R4, -116, R8 ;  /* 0xc05d00000406782b */ /* 0x000fd00000000008 */
[----:B------:R-:W-:-:S10]  /*3430*/  DFMA R2, R2, R6, R4 ;  /* 0x000000060202722b */ /* 0x000fd40000000004 */
[----:B------:R-:W-:-:S05]  /*3440*/  FFMA R4, RZ, 3.453125, R3 ;  /* 0x405d0000ff047823 */ /* 0x000fca0000000003 */
[----:B------:R-:W-:-:S13]  /*3450*/  FSETP.GT.AND P0, PT, |R4|, 1.469367938527859385e-39, PT ;  /* 0x001000000400780b */ /* 0x000fda0003f04200 */
[----:B0-----:R-:W-:Y:S05]  /*3460*/  @P0 BRA P1, `(.L_x_35) ;  /* 0x00000000001c0947 */ /* 0x001fea0000800000 */
[----:B------:R-:W-:Y:S01]  /*3470*/  IMAD.MOV.U32 R7, RZ, RZ, R9 ;  /* 0x000000ffff077224 */ /* 0x000fe200078e0009 */
[----:B------:R-:W-:Y:S01]  /*3480*/  MOV R5, 0x405d0000 ;  /* 0x405d000000057802 */ /* 0x000fe20000000f00 */
[----:B------:R-:W-:Y:S01]  /*3490*/  IMAD.MOV.U32 R6, RZ, RZ, RZ ;  /* 0x000000ffff067224 */ /* 0x000fe200078e00ff */
[----:B------:R-:W-:-:S07]  /*34a0*/  MOV R4, 0x34c0 ;  /* 0x000034c000047802 */ /* 0x000fce0000000f00 */
[----:B-----5:R-:W-:Y:S05]  /*34b0*/  CALL.REL.NOINC `($__internal_1_$__cuda_sm20_div_rn_f64_full) ;  /* 0x00000018009c7944 */ /* 0x020fea0003c00000 */
[----:B------:R-:W-:Y:S02]  /*34c0*/  IMAD.MOV.U32 R2, RZ, RZ, R6 ;  /* 0x000000ffff027224 */ /* 0x000fe400078e0006 */
[----:B------:R-:W-:-:S07]  /*34d0*/  IMAD.MOV.U32 R3, RZ, RZ, R5 ;  /* 0x000000ffff037224 */ /* 0x000fce00078e0005 */
.L_x_35:
[----:B------:R-:W0:Y:S01]  /*34e0*/  MUFU.RCP64H R5, 500 ;  /* 0x407f400000057908 */ /* 0x000e220000001800 */
[----:B------:R-:W-:Y:S01]  /*34f0*/  IMAD.MOV.U32 R8, RZ, RZ, 0x0 ;  /* 0x00000000ff087424 */ /* 0x000fe200078e00ff */
[----:B------:R-:W-:Y:S01]  /*3500*/  MOV R9, 0x407f4000 ;  /* 0x407f400000097802 */ /* 0x000fe20000000f00 */
[----:B------:R-:W-:Y:S01]  /*3510*/  IMAD.MOV.U32 R4, RZ, RZ, 0x1 ;  /* 0x00000001ff047424 */ /* 0x000fe200078e00ff */
[----:B-----5:R-:W-:-:S05]  /*3520*/  FSETP.GEU.AND P1, PT, |R31|, 6.5827683646048100446e-37, PT ;  /* 0x036000001f00780b */ /* 0x020fca0003f2e200 */
[----:B0-----:R-:W-:-:S08]  /*3530*/  DFMA R6, R4, -R8, 1 ;  /* 0x3ff000000406742b */ /* 0x001fd00000000808 */
[----:B------:R-:W-:-:S08]  /*3540*/  DFMA R6, R6, R6, R6 ;  /* 0x000000060606722b */ /* 0x000fd00000000006 */
[----:B------:R-:W-:-:S08]  /*3550*/  DFMA R6, R4, R6, R4 ;  /* 0x000000060406722b */ /* 0x000fd00000000004 */
[----:B------:R-:W-:-:S08]  /*3560*/  DFMA R4, R6, -R8, 1 ;  /* 0x3ff000000604742b */ /* 0x000fd00000000808 */
[----:B------:R-:W-:-:S08]  /*3570*/  DFMA R4, R6, R4, R6 ;  /* 0x000000040604722b */ /* 0x000fd00000000006 */
[----:B------:R-:W-:-:S08]  /*3580*/  DMUL R6, R30, R4 ;  /* 0x000000041e067228 */ /* 0x000fd00000000000 */
[----:B------:R-:W-:-:S08]  /*3590*/  DFMA R8, R6, -500, R30 ;  /* 0xc07f40000608782b */ /* 0x000fd0000000001e */
[----:B------:R-:W-:-:S10]  /*35a0*/  DFMA R4, R4, R8, R6 ;  /* 0x000000080404722b */ /* 0x000fd40000000006 */
[----:B------:R-:W-:-:S05]  /*35b0*/  FFMA R6, RZ, 3.98828125, R5 ;  /* 0x407f4000ff067823 */ /* 0x000fca0000000005 */
[----:B------:R-:W-:-:S13]  /*35c0*/  FSETP.GT.AND P0, PT, |R6|, 1.469367938527859385e-39, PT ;  /* 0x001000000600780b */ /* 0x000fda0003f04200 */
[----:B------:R-:W-:Y:S05]  /*35d0*/  @P0 BRA P1, `(.L_x_36) ;  /* 0x00000000001c0947 */ /* 0x000fea0000800000 */
[----:B------:R-:W-:Y:S01]  /*35e0*/  IMAD.MOV.U32 R8, RZ, RZ, R30 ;  /* 0x000000ffff087224 */ /* 0x000fe200078e001e */
[----:B------:R-:W-:Y:S01]  /*35f0*/  MOV R6, RZ ;  /* 0x000000ff00067202 */ /* 0x000fe20000000f00 */
[----:B------:R-:W-:Y:S01]  /*3600*/  IMAD.MOV.U32 R7, RZ, RZ, R31 ;  /* 0x000000ffff077224 */ /* 0x000fe200078e001f */
[----:B------:R-:W-:Y:S01]  /*3610*/  MOV R4, 0x3640 ;  /* 0x0000364000047802 */ /* 0x000fe20000000f00 */
[----:B------:R-:W-:-:S07]  /*3620*/  IMAD.MOV.U32 R5, RZ, RZ, 0x407f4000 ;  /* 0x407f4000ff057424 */ /* 0x000fce00078e00ff */
[----:B------:R-:W-:Y:S05]  /*3630*/  CALL.REL.NOINC `($__internal_1_$__cuda_sm20_div_rn_f64_full) ;  /* 0x00000018003c7944 */ /* 0x000fea0003c00000 */
[----:B------:R-:W-:-:S07]  /*3640*/  IMAD.MOV.U32 R4, RZ, RZ, R6 ;  /* 0x000000ffff047224 */ /* 0x000fce00078e0006 */
.L_x_36:
[----:B------:R-:W0:Y:S01]  /*3650*/  MUFU.RCP64H R7, -200 ;  /* 0xc069000000077908 */ /* 0x000e220000001800 */
[----:B------:R-:W-:Y:S01]  /*3660*/  IMAD.MOV.U32 R26, RZ, RZ, 0x0 ;  /* 0x00000000ff1a7424 */ /* 0x000fe200078e00ff */
[----:B------:R-:W-:Y:S01]  /*3670*/  MOV R27, 0x40690000 ;  /* 0x40690000001b7802 */ /* 0x000fe20000000f00 */
[----:B------:R-:W-:Y:S01]  /*3680*/  IMAD.MOV.U32 R6, RZ, RZ, 0x1 ;  /* 0x00000001ff067424 */ /* 0x000fe200078e00ff */
[----:B------:R-:W-:Y:S01]  /*3690*/  FSETP.GEU.AND P1, PT, |R29|, 6.5827683646048100446e-37, PT ;  /* 0x036000001d00780b */ /* 0x000fe20003f2e200 */
[----:B------:R-:W-:-:S04]  /*36a0*/  DADD R32, R4, R2 ;  /* 0x0000000004207229 */ /* 0x000fc80000000002 */
[----:B0-----:R-:W-:-:S08]  /*36b0*/  DFMA R8, R6, R26, 1 ;  /* 0x3ff000000608742b */ /* 0x001fd0000000001a */
[----:B------:R-:W-:-:S08]  /*36c0*/  DFMA R8, R8, R8, R8 ;  /* 0x000000080808722b */ /* 0x000fd00000000008 */
[----:B------:R-:W-:-:S08]  /*36d0*/  DFMA R8, R6, R8, R6 ;  /* 0x000000080608722b */ /* 0x000fd00000000006 */
[----:B------:R-:W-:-:S08]  /*36e0*/  DFMA R6, R8, R26, 1 ;  /* 0x3ff000000806742b */ /* 0x000fd0000000001a */
[----:B------:R-:W-:-:S08]  /*36f0*/  DFMA R6, R8, R6, R8 ;  /* 0x000000060806722b */ /* 0x000fd00000000008 */
[----:B------:R-:W-:-:S08]  /*3700*/  DMUL R8, R28, R6 ;  /* 0x000000061c087228 */ /* 0x000fd00000000000 */
[----:B------:R-:W-:-:S08]  /*3710*/  DFMA R26, R8, 200, R28 ;  /* 0x40690000081a782b */ /* 0x000fd0000000001c */
[----:B------:R-:W-:-:S10]  /*3720*/  DFMA R6, R6, R26, R8 ;  /* 0x0000001a0606722b */ /* 0x000fd40000000008 */
[----:B------:R-:W-:-:S05]  /*3730*/  FFMA R8, RZ, -3.640625, R7 ;  /* 0xc0690000ff087823 */ /* 0x000fca0000000007 */
[----:B------:R-:W-:-:S13]  /*3740*/  FSETP.GT.AND P0, PT, |R8|, 1.469367938527859385e-39, PT ;  /* 0x001000000800780b */ /* 0x000fda0003f04200 */
[----:B------:R-:W-:Y:S05]  /*3750*/  @P0 BRA P1, `(.L_x_37) ;  /* 0x00000000001c0947 */ /* 0x000fea0000800000 */
[----:B------:R-:W-:Y:S01]  /*3760*/  IMAD.MOV.U32 R8, RZ, RZ, R28 ;  /* 0x000000ffff087224 */ /* 0x000fe200078e001c */
[----:B------:R-:W-:Y:S01]  /*3770*/  MOV R6, RZ ;  /* 0x000000ff00067202 */ /* 0x000fe20000000f00 */
[----:B------:R-:W-:Y:S01]  /*3780*/  IMAD.MOV.U32 R7, RZ, RZ, R29 ;  /* 0x000000ffff077224 */ /* 0x000fe200078e001d */
[----:B------:R-:W-:Y:S01]  /*3790*/  MOV R4, 0x37c0 ;  /* 0x000037c000047802 */ /* 0x000fe20000000f00 */
[----:B------:R-:W-:-:S07]  /*37a0*/  IMAD.MOV.U32 R5, RZ, RZ, -0x3f970000 ;  /* 0xc0690000ff057424 */ /* 0x000fce00078e00ff */
[----:B------:R-:W-:Y:S05]  /*37b0*/  CALL.REL.NOINC `($__internal_1_$__cuda_sm20_div_rn_f64_full) ;  /* 0x0000001400dc7944 */ /* 0x000fea0003c00000 */
[----:B------:R-:W-:-:S07]  /*37c0*/  IMAD.MOV.U32 R7, RZ, RZ, R5 ;  /* 0x000000ffff077224 */ /* 0x000fce00078e0005 */
.L_x_37:
[----:B------:R-:W-:Y:S01]  /*37d0*/  DADD R4, -RZ, |R32| ;  /* 0x00000000ff047229 */ /* 0x000fe20000000520 */
[----:B------:R-:W-:Y:S01]  /*37e0*/  MOV R26, 0x3840 ;  /* 0x00003840001a7802 */ /* 0x000fe20000000f00 */
[----:B------:R-:W-:Y:S01]  /*37f0*/  DADD R30, R6, R2 ;  /* 0x00000000061e7229 */ /* 0x000fe20000000002 */
[----:B------:R-:W-:Y:S01]  /*3800*/  UMOV UR6, URZ ;  /* 0x000000ff00067c82 */ /* 0x000fe20008000000 */
[----:B------:R-:W-:-:S06]  /*3810*/  UMOV UR7, 0x40080000 ;  /* 0x4008000000077882 */ /* 0x000fcc0000000000 */
[----:B------:R-:W-:-:S07]  /*3820*/  IMAD.MOV.U32 R27, RZ, RZ, R5 ;  /* 0x000000ffff1b7224 */ /* 0x000fce00078e0005 */
[----:B------:R-:W-:Y:S05]  /*3830*/  CALL.REL.NOINC `($_Z8correct2PiPdS0_PcS_$__internal_accurate_pow) ;  /* 0x0000001c00f07944 */ /* 0x000fea0003c00000 */
[C---:B------:R-:W-:Y:S01]  /*3840*/  DADD R6, R32.reuse, 3 ;  /* 0x4008000020067429 */ /* 0x040fe20000000000 */
[----:B------:R-:W-:Y:S01]  /*3850*/  ISETP.GE.AND P1, PT, R33, RZ, PT ;  /* 0x000000ff2100720c */ /* 0x000fe20003f26270 */
[----:B------:R-:W-:Y:S02]  /*3860*/  DADD R8, -RZ, -R4 ;  /* 0x00000000ff087229 */ /* 0x000fe40000000904 */
[C---:B------:R-:W-:Y:S02]  /*3870*/  DSETP.NEU.AND P2, PT, R32.reuse, RZ, PT ;  /* 0x000000ff2000722a */ /* 0x040fe40003f4d000 */
[----:B------:R-:W-:-:S04]  /*3880*/  DSETP.NEU.AND P0, PT, R32, 1, PT ;  /* 0x3ff000002000742a */ /* 0x000fc80003f0d000 */
[----:B------:R-:W-:Y:S02]  /*3890*/  LOP3.LUT R6, R7, 0x7ff00000, RZ, 0xc0, !PT ;  /* 0x7ff0000007067812 */ /* 0x000fe400078ec0ff */
[----:B------:R-:W-:Y:S02]  /*38a0*/  FSEL R4, R8, R4, !P1 ;  /* 0x0000000408047208 */ /* 0x000fe40004800000 */
[----:B------:R-:W-:Y:S02]  /*38b0*/  ISETP.NE.AND P3, PT, R6, 0x7ff00000, PT ;  /* 0x7ff000000600780c */ /* 0x000fe40003f65270 */
[----:B------:R-:W-:Y:S02]  /*38c0*/  FSEL R5, R9, R5, !P1 ;  /* 0x0000000509057208 */ /* 0x000fe40004800000 */
[----:B------:R-:W-:Y:S02]  /*38d0*/  FSEL R4, R4, RZ, P2 ;  /* 0x000000ff04047208 */ /* 0x000fe40001000000 */
[----:B------:R-:W-:-:S07]  /*38e0*/  FSEL R5, R33, R5, !P2 ;  /* 0x0000000521057208 */ /* 0x000fce0005000000 */
[----:B------:R-:W-:Y:S05]  /*38f0*/  @P3 BRA `(.L_x_38) ;  /* 0x00000000001c3947 */ /* 0x000fea0003800000 */
[----:B------:R-:W-:-:S14]  /*3900*/  DSETP.NAN.AND P2, PT, R32, R32, PT ;  /* 0x000000202000722a */ /* 0x000fdc0003f48000 */
[----:B------:R-:W-:Y:S01]  /*3910*/  @P2 DADD R4, R32, 3 ;  /* 0x4008000020042429 */ /* 0x000fe20000000000 */
[----:B------:R-:W-:Y:S10]  /*3920*/  @P2 BRA `(.L_x_38) ;  /* 0x0000000000102947 */ /* 0x000ff40003800000 */
[----:B------:R-:W-:-:S14]  /*3930*/  DSETP.NEU.AND P2, PT, |R32|, +INF , PT ;  /* 0x7ff000002000742a */ /* 0x000fdc0003f4d200 */
[----:B------:R-:W-:Y:S01]  /*3940*/  @!P2 MOV R6, 0xfff00000 ;  /* 0xfff000000006a802 */ /* 0x000fe20000000f00 */
[----:B------:R-:W-:-:S03]  /*3950*/  @!P2 IMAD.MOV.U32 R4, RZ, RZ, RZ ;  /* 0x000000ffff04a224 */ /* 0x000fc600078e00ff */
[----:B------:R-:W-:-:S07]  /*3960*/  @!P2 SEL R5, R6, 0x7ff00000, !P1 ;  /* 0x7ff000000605a807 */ /* 0x000fce0004800000 */
.L_x_38:
[----:B------:R-:W-:Y:S01]  /*3970*/  FSEL R28, R4, RZ, P0 ;  /* 0x000000ff041c7208 */ /* 0x000fe20000000000 */
[----:B------:R-:W-:Y:S01]  /*3980*/  UMOV UR6, 0x32fcac8e ;  /* 0x32fcac8e00067882 */ /* 0x000fe20000000000 */
[----:B------:R-:W-:Y:S01]  /*3990*/  FSEL R29, R5, 1.875, P0 ;  /* 0x3ff00000051d7808 */ /* 0x000fe20000000000 */
[----:B------:R-:W-:-:S05]  /*39a0*/  UMOV UR7, 0x3f822318 ;  /* 0x3f82231800077882 */ /* 0x000fca0000000000 */
[----:B------:R-:W-:-:S14]  /*39b0*/  DSETP.GT.AND P0, PT, R28, UR6, PT ;  /* 0x000000061c007e2a */ /* 0x000fdc000bf04000 */
[----:B------:R-:W-:Y:S05]  /*39c0*/  @P0 BRA `(.L_x_39) ;  /* 0x00000000006c0947 */ /* 0x000fea0003800000 */
[----:B------:R-:W0:Y:S01]  /*39d0*/  MUFU.RCP64H R7, 903.2998046875 ;  /* 0x408c3a6600077908 */ /* 0x000e220000001800 */
[----:B------:R-:W-:Y:S01]  /*39e0*/  IMAD.MOV.U32 R4, RZ, RZ, 0x66666666 ;  /* 0x66666666ff047424 */ /* 0x000fe200078e00ff */
[----:B------:R-:W-:Y:S01]  /*39f0*/  MOV R6, 0x1 ;  /* 0x0000000100067802 */ /* 0x000fe20000000f00 */
[----:B------:R-:W-:Y:S02]  /*3a00*/  IMAD.MOV.U32 R5, RZ, RZ, 0x408c3a66 ;  /* 0x408c3a66ff057424 */ /* 0x000fe400078e00ff */
[----:B------:R-:W-:Y:S02]  /*3a10*/  IMAD.MOV.U32 R26, RZ, RZ, 0x0 ;  /* 0x00000000ff1a7424 */ /* 0x000fe400078e00ff */
[----:B------:R-:W-:-:S06]  /*3a20*/  IMAD.MOV.U32 R27, RZ, RZ, 0x405d0000 ;  /* 0x405d0000ff1b7424 */ /* 0x000fcc00078e00ff */
[----:B------:R-:W-:Y:S02]  /*3a30*/  DFMA R26, R32, R26, -16 ;  /* 0xc0300000201a742b */ /* 0x000fe4000000001a */
[----:B0-----:R-:W-:-:S08]  /*3a40*/  DFMA R8, R6, -R4, 1 ;  /* 0x3ff000000608742b */ /* 0x001fd00000000804 */
[----:B------:R-:W-:Y:S01]  /*3a50*/  FSETP.GEU.AND P1, PT, |R27|, 6.5827683646048100446e-37, PT ;  /* 0x036000001b00780b */ /* 0x000fe20003f2e200 */
[----:B------:R-:W-:-:S08]  /*3a60*/  DFMA R8, R8, R8, R8 ;  /* 0x000000080808722b */ /* 0x000fd00000000008 */
[----:B------:R-:W-:-:S08]  /*3a70*/  DFMA R8, R6, R8, R6 ;  /* 0x000000080608722b */ /* 0x000fd00000000006 */
[----:B------:R-:W-:-:S08]  /*3a80*/  DFMA R6, R8, -R4, 1 ;  /* 0x3ff000000806742b */ /* 0x000fd00000000804 */
[----:B------:R-:W-:-:S08]  /*3a90*/  DFMA R6, R8, R6, R8 ;  /* 0x000000060806722b */ /* 0x000fd00000000008 */
[----:B------:R-:W-:-:S08]  /*3aa0*/  DMUL R28, R26, R6 ;  /* 0x000000061a1c7228 */ /* 0x000fd00000000000 */
[----:B------:R-:W-:-:S08]  /*3ab0*/  DFMA R4, R28, -R4, R26 ;  /* 0x800000041c04722b */ /* 0x000fd0000000001a */
[----:B------:R-:W-:-:S10]  /*3ac0*/  DFMA R28, R6, R4, R28 ;  /* 0x00000004061c722b */ /* 0x000fd4000000001c */
[----:B------:R-:W-:-:S05]  /*3ad0*/  FFMA R4, RZ, 4.3821287155151367188, R29 ;  /* 0x408c3a66ff047823 */ /* 0x000fca000000001d */
[----:B------:R-:W-:-:S13]  /*3ae0*/  FSETP.GT.AND P0, PT, |R4|, 1.469367938527859385e-39, PT ;  /* 0x001000000400780b */ /* 0x000fda0003f04200 */
[----:B------:R-:W-:Y:S05]  /*3af0*/  @P0 BRA P1, `(.L_x_39) ;  /* 0x0000000000200947 */ /* 0x000fea0000800000 */
[----:B------:R-:W-:Y:S01]  /*3b00*/  IMAD.MOV.U32 R8, RZ, RZ, R26 ;  /* 0x000000ffff087224 */ /* 0x000fe200078e001a */
[----:B------:R-:W-:Y:S01]  /*3b10*/  MOV R7, R27 ;  /* 0x0000001b00077202 */ /* 0x000fe20000000f00 */
[----:B------:R-:W-:Y:S01]  /*3b20*/  IMAD.MOV.U32 R6, RZ, RZ, 0x66666666 ;  /* 0x66666666ff067424 */ /* 0x000fe200078e00ff */
[----:B------:R-:W-:Y:S01]  /*3b30*/  MOV R4, 0x3b60 ;  /* 0x00003b6000047802 */ /* 0x000fe20000000f00 */
[----:B------:R-:W-:-:S07]  /*3b40*/  IMAD.MOV.U32 R5, RZ, RZ, 0x408c3a66 ;  /* 0x408c3a66ff057424 */ /* 0x000fce00078e00ff */
[----:B------:R-:W-:Y:S05]  /*3b50*/  CALL.REL.NOINC `($__internal_1_$__cuda_sm20_div_rn_f64_full) ;  /* 0x0000001000f47944 */ /* 0x000fea0003c00000 */
[----:B------:R-:W-:Y:S01]  /*3b60*/  IMAD.MOV.U32 R28, RZ, RZ, R6 ;  /* 0x000000ffff1c7224 */ /* 0x000fe200078e0006 */
[----:B------:R-:W-:-:S07]  /*3b70*/  MOV R29, R5 ;  /* 0x00000005001d7202 */ /* 0x000fce0000000f00 */
.L_x_39:
[----:B------:R-:W-:Y:S01]  /*3b80*/  UMOV UR6, 0xa4c11507 ;  /* 0xa4c1150700067882 */ /* 0x000fe20000000000 */
[----:B------:R-:W-:Y:S02]  /*3b90*/  UMOV UR7, 0x401fff9d ;  /* 0x401fff9d00077882 */ /* 0x000fe40000000000 */
[----:B------:R-:W-:-:S14]  /*3ba0*/  DSETP.GT.AND P0, PT, R34, UR6, PT ;  /* 0x0000000622007e2a */ /* 0x000fdc000bf04000 */
[----:B------:R-:W-:Y:S05]  /*3bb0*/  @!P0 BRA `(.L_x_40) ;  /* 0x0000000000648947 */ /* 0x000fea0003800000 */
[----:B------:R-:W-:Y:S01]  /*3bc0*/  IMAD.MOV.U32 R4, RZ, RZ, R2 ;  /* 0x000000ffff047224 */ /* 0x000fe200078e0002 */
[----:B------:R-:W-:Y:S01]  /*3bd0*/  MOV R26, 0x3c20 ;  /* 0x00003c20001a7802 */ /* 0x000fe20000000f00 */
[----:B------:R-:W-:Y:S01]  /*3be0*/  IMAD.MOV.U32 R27, RZ, RZ, R3 ;  /* 0x000000ffff1b7224 */ /* 0x000fe200078e0003 */
[----:B------:R-:W-:Y:S01]  /*3bf0*/  UMOV UR6, URZ ;  /* 0x000000ff00067c82 */ /* 0x000fe20008000000 */
[----:B------:R-:W-:-:S05]  /*3c00*/  UMOV UR7, 0x40080000 ;  /* 0x4008000000077882 */ /* 0x000fca0000000000 */
[----:B------:R-:W-:Y:S05]  /*3c10*/  CALL.REL.NOINC `($_Z8correct2PiPdS0_PcS_$__internal_accurate_pow) ;  /* 0x0000001800f87944 */ /* 0x000fea0003c00000 */
[C---:B------:R-:W-:Y:S01]  /*3c20*/  DADD R6, R2.reuse, 3 ;  /* 0x4008000002067429 */ /* 0x040fe20000000000 */
[----:B------:R-:W-:Y:S01]  /*3c30*/  ISETP.GE.AND P0, PT, R3, RZ, PT ;  /* 0x000000ff0300720c */ /* 0x000fe20003f06270 */
[----:B------:R-:W-:Y:S01]  /*3c40*/  DADD R8, -RZ, -R4 ;  /* 0x00000000ff087229 */ /* 0x000fe20000000904 */
[----:B------:R-:W-:Y:S01]  /*3c50*/  IMAD.MOV.U32 R26, RZ, RZ, -0x100000 ;  /* 0xfff00000ff1a7424 */ /* 0x000fe200078e00ff */
[C---:B------:R-:W-:Y:S02]  /*3c60*/  DSETP.NEU.AND P3, PT, R2.reuse, +INF , PT ;  /* 0x7ff000000200742a */ /* 0x040fe40003f6d000 */
[----:B------:R-:W-:-:S04]  /*3c70*/  DSETP.NEU.AND P1, PT, R2, RZ, PT ;  /* 0x000000ff0200722a */ /* 0x000fc80003f2d000 */
[----:B------:R-:W-:Y:S02]  /*3c80*/  LOP3.LUT R6, R7, 0x7ff00000, RZ, 0xc0, !PT ;  /* 0x7ff0000007067812 */ /* 0x000fe400078ec0ff */
[----:B------:R-:W-:Y:S02]  /*3c90*/  FSEL R7, R8, R4, !P0 ;  /* 0x0000000408077208 */ /* 0x000fe40004000000 */
[----:B------:R-:W-:Y:S02]  /*3ca0*/  FSEL R9, R9, R5, !P0 ;  /* 0x0000000509097208 */ /* 0x000fe40004000000 */
[----:B------:R-:W-:Y:S02]  /*3cb0*/  FSEL R5, R7, RZ, P1 ;  /* 0x000000ff07057208 */ /* 0x000fe40000800000 */
[----:B------:R-:W-:Y:S02]  /*3cc0*/  ISETP.NE.AND P2, PT, R6, 0x7ff00000, PT ;  /* 0x7ff000000600780c */ /* 0x000fe40003f45270 */
[----:B------:R-:W-:Y:S01]  /*3cd0*/  SEL R4, R26, 0x7ff00000, !P0 ;  /* 0x7ff000001a047807 */ /* 0x000fe20004000000 */
[----:B------:R-:W-:Y:S01]  /*3ce0*/  DSETP.NEU.AND P0, PT, R2, 1, PT ;  /* 0x3ff000000200742a */ /* 0x000fe20003f0d000 */
[----:B------:R-:W-:-:S02]  /*3cf0*/  FSEL R7, R3, R9, !P1 ;  /* 0x0000000903077208 */ /* 0x000fc40004800000 */
[----:B------:R-:W-:Y:S02]  /*3d00*/  @!P3 FSEL R5, R5, RZ, P2 ;  /* 0x000000ff0505b208 */ /* 0x000fe40001000000 */
[----:B------:R-:W-:Y:S02]  /*3d10*/  @!P3 FSEL R7, R4, R7, !P2 ;  /* 0x000000070407b208 */ /* 0x000fe40005000000 */
[----:B------:R-:W-:Y:S02]  /*3d20*/  FSEL R2, R5, RZ, P0 ;  /* 0x000000ff05027208 */ /* 0x000fe40000000000 */
[----:B------:R-:W-:Y:S01]  /*3d30*/  FSEL R3, R7, 1.875, P0 ;  /* 0x3ff0000007037808 */ /* 0x000fe20000000000 */
[----:B------:R-:W-:Y:S06]  /*3d40*/  BRA `(.L_x_41) ;  /* 0x0000000000607947 */ /* 0x000fec0003800000 */
.L_x_40:
[----:B------:R-:W0:Y:S01]  /*3d50*/  MUFU.RCP64H R3, 903.2998046875 ;  /* 0x408c3a6600037908 */ /* 0x000e220000001800 */
        /* <DEDUP_REMOVED lines=23> */
.L_x_41:
[----:B------:R-:W-:Y:S01]  /*3ed0*/  DADD R4, -RZ, |R30| ;  /* 0x00000000ff047229 */ /* 0x000fe2000000051e */
[----:B------:R-:W-:Y:S01]  /*3ee0*/  MOV R26, 0x3f30 ;  /* 0x00003f30001a7802 */ /* 0x000fe20000000f00 */
[----:B------:R-:W-:Y:S01]  /*3ef0*/  UMOV UR6, URZ ;  /* 0x000000ff00067c82 */ /* 0x000fe20008000000 */
[----:B------:R-:W-:-:S07]  /*3f00*/  UMOV UR7, 0x40080000 ;  /* 0x4008000000077882 */ /* 0x000fce0000000000 */
        /* <DEDUP_REMOVED lines=18> */
[----:B------:R-:W-:Y:S02]  /*4030*/  @!P2 IMAD.MOV.U32 R6, RZ, RZ, -0x100000 ;  /* 0xfff00000ff06a424 */ /* 0x000fe400078e00ff */
[----:B------:R-:W-:-:S03]  /*4040*/  @!P2 IMAD.MOV.U32 R4, RZ, RZ, RZ ;  /* 0x000000ffff04a224 */ /* 0x000fc600078e00ff */
[----:B------:R-:W-:-:S07]  /*4050*/  @!P2 SEL R5, R6, 0x7ff00000, !P1 ;  /* 0x7ff000000605a807 */ /* 0x000fce0004800000 */
.L_x_42:
[----:B------:R-:W-:Y:S01]  /*4060*/  FSEL R6, R4, RZ, P0 ;  /* 0x000000ff04067208 */ /* 0x000fe20000000000 */
[----:B------:R-:W-:Y:S01]  /*4070*/  UMOV UR6, 0x32fcac8e ;  /* 0x32fcac8e00067882 */ /* 0x000fe20000000000 */
[----:B------:R-:W-:Y:S01]  /*4080*/  FSEL R7, R5, 1.875, P0 ;  /* 0x3ff0000005077808 */ /* 0x000fe20000000000 */
[----:B------:R-:W-:-:S05]  /*4090*/  UMOV UR7, 0x3f822318 ;  /* 0x3f82231800077882 */ /* 0x000fca0000000000 */
[----:B------:R-:W-:-:S14]  /*40a0*/  DSETP.GT.AND P0, PT, R6, UR6, PT ;  /* 0x0000000606007e2a */ /* 0x000fdc000bf04000 */
[----:B------:R-:W-:Y:S05]  /*40b0*/  @P0 BRA `(.L_x_43) ;  /* 0x0000000000640947 */ /* 0x000fea0003800000 */
[----:B------:R-:W0:Y:S01]  /*40c0*/  MUFU.RCP64H R5, 903.2998046875 ;  /* 0x408c3a6600057908 */ /* 0x000e220000001800 */
[----:B------:R-:W-:Y:S01]  /*40d0*/  MOV R26, 0x66666666 ;  /* 0x66666666001a7802 */ /* 0x000fe20000000f00 */
[----:B------:R-:W-:Y:S01]  /*40e0*/  IMAD.MOV.U32 R27, RZ, RZ, 0x408c3a66 ;  /* 0x408c3a66ff1b7424 */ /* 0x000fe200078e00ff */
[----:B------:R-:W-:Y:S01]  /*40f0*/  MOV R9, 0x405d0000 ;  /* 0x405d000000097802 */ /* 0x000fe20000000f00 */
        /* <DEDUP_REMOVED lines=16> */
[----:B------:R-:W-:Y:S01]  /*4200*/  MOV R4, 0x4240 ;  /* 0x0000424000047802 */ /* 0x000fe20000000f00 */
[----:B------:R-:W-:Y:S02]  /*4210*/  IMAD.MOV.U32 R6, RZ, RZ, 0x66666666 ;  /* 0x66666666ff067424 */ /* 0x000fe400078e00ff */
[----:B------:R-:W-:-:S07]  /*4220*/  IMAD.MOV.U32 R5, RZ, RZ, 0x408c3a66 ;  /* 0x408c3a66ff057424 */ /* 0x000fce00078e00ff */
[----:B------:R-:W-:Y:S05]  /*4230*/  CALL.REL.NOINC `($__internal_1_$__cuda_sm20_div_rn_f64_full) ;  /* 0x0000000c003c7944 */ /* 0x000fea0003c00000 */
[----:B------:R-:W-:-:S07]  /*4240*/  MOV R7, R5 ;  /* 0x0000000500077202 */ /* 0x000fce0000000f00 */
.L_x_43:
[----:B------:R-:W0:Y:S01]  /*4250*/  MUFU.RCP64H R5, 0.95039987564086914062 ;  /* 0x3fee69ad00057908 */ /* 0x000e220000001800 */
[----:B------:R-:W-:Y:S01]  /*4260*/  IMAD.MOV.U32 R26, RZ, RZ, 0x42c3c9ef ;  /* 0x42c3c9efff1a7424 */ /* 0x000fe200078e00ff */
[----:B------:R-:W-:Y:S01]  /*4270*/  UMOV UR6, 0x42c3c9ef ;  /* 0x42c3c9ef00067882 */ /* 0x000fe20000000000 */
[----:B------:R-:W-:Y:S01]  /*4280*/  IMAD.MOV.U32 R27, RZ, RZ, 0x3fee69ad ;  /* 0x3fee69adff1b7424 */ /* 0x000fe200078e00ff */
[----:B------:R-:W-:Y:S01]  /*4290*/  UMOV UR7, 0x3fee69ad ;  /* 0x3fee69ad00077882 */ /* 0x000fe20000000000 */
[----:B------:R-:W-:-:S06]  /*42a0*/  IMAD.MOV.U32 R4, RZ, RZ, 0x1 ;  /* 0x00000001ff047424 */ /* 0x000fcc00078e00ff */
[----:B0-----:R-:W-:-:S08]  /*42b0*/  DFMA R8, R4, -R26, 1 ;  /* 0x3ff000000408742b */ /* 0x001fd0000000081a */
[----:B------:R-:W-:-:S08]  /*42c0*/  DFMA R8, R8, R8, R8 ;  /* 0x000000080808722b */ /* 0x000fd00000000008 */
[----:B------:R-:W-:Y:S02]  /*42d0*/  DFMA R4, R4, R8, R4 ;  /* 0x000000080404722b */ /* 0x000fe40000000004 */
[----:B------:R-:W-:Y:S01]  /*42e0*/  DFMA R8, R28, UR6, R24 ;  /* 0x000000061c087c2b */ /* 0x000fe20008000018 */
[----:B------:R-:W-:Y:S01]  /*42f0*/  UMOV UR6, 0x8c7e2824 ;  /* 0x8c7e282400067882 */ /* 0x000fe20000000000 */
[----:B------:R-:W-:Y:S01]  /*4300*/  UMOV UR7, 0x3ff16bb9 ;  /* 0x3ff16bb900077882 */ /* 0x000fe20000000000 */
[----:B------:R-:W-:-:S03]  /*4310*/  DADD R28, R22, R2 ;  /* 0x00000000161c7229 */ /* 0x000fc60000000002 */
[----:B------:R-:W-:-:S04]  /*4320*/  DFMA R30, R4, -R26, 1 ;  /* 0x3ff00000041e742b */ /* 0x000fc8000000081a */
[----:B------:R-:W-:-:S04]  /*4330*/  FSETP.GEU.AND P1, PT, |R9|, 6.5827683646048100446e-37, PT ;  /* 0x036000000900780b */ /* 0x000fc80003f2e200 */
[----:B------:R-:W-:-:S08]  /*4340*/  DFMA R30, R4, R30, R4 ;  /* 0x0000001e041e722b */ /* 0x000fd00000000004 */
[----:B------:R-:W-:-:S08]  /*4350*/  DMUL R32, R30, R8 ;  /* 0x000000081e207228 */ /* 0x000fd00000000000 */
[----:B------:R-:W-:-:S08]  /*4360*/  DFMA R4, R32, -R26, R8 ;  /* 0x8000001a2004722b */ /* 0x000fd00000000008 */
[----:B------:R-:W-:Y:S02]  /*4370*/  DFMA R32, R30, R4, R32 ;  /* 0x000000041e20722b */ /* 0x000fe40000000020 */
[----:B------:R-:W-:-:S08]  /*4380*/  DFMA R30, R6, UR6, R20 ;  /* 0x00000006061e7c2b */ /* 0x000fd00008000014 */
[----:B------:R-:W-:-:S05]  /*4390*/  FFMA R4, RZ, 1.8625999689102172852, R33 ;  /* 0x3fee69adff047823 */ /* 0x000fca0000000021 */
[----:B------:R-:W-:-:S13]  /*43a0*/  FSETP.GT.AND P0, PT, |R4|, 1.469367938527859385e-39, PT ;  /* 0x001000000400780b */ /* 0x000fda0003f04200 */
[----:B------:R-:W-:Y:S05]  /*43b0*/  @P0 BRA P1, `(.L_x_44) ;  /* 0x00000000001c0947 */ /* 0x000fea0000800000 */
[----:B------:R-:W-:Y:S01]  /*43c0*/  MOV R7, R9 ;  /* 0x0000000900077202 */ /* 0x000fe20000000f00 */
[----:B------:R-:W-:Y:S01]  /*43d0*/  IMAD.MOV.U32 R6, RZ, RZ, 0x42c3c9ef ;  /* 0x42c3c9efff067424 */ /* 0x000fe200078e00ff */
[----:B------:R-:W-:Y:S01]  /*43e0*/  MOV R4, 0x4410 ;  /* 0x0000441000047802 */ /* 0x000fe20000000f00 */
[----:B------:R-:W-:-:S07]  /*43f0*/  IMAD.MOV.U32 R5, RZ, RZ, 0x3fee69ad ;  /* 0x3fee69adff057424 */ /* 0x000fce00078e00ff */
[----:B------:R-:W-:Y:S05]  /*4400*/  CALL.REL.NOINC `($__internal_1_$__cuda_sm20_div_rn_f64_full) ;  /* 0x0000000800c87944 */ /* 0x000fea0003c00000 */
[----:B------:R-:W-:Y:S01]  /*4410*/  IMAD.MOV.U32 R32, RZ, RZ, R6 ;  /* 0x000000ffff207224 */ /* 0x000fe200078e0006 */
[----:B------:R-:W-:-:S07]  /*4420*/  MOV R33, R5 ;  /* 0x0000000500217202 */ /* 0x000fce0000000f00 */
.L_x_44:
[----:B------:R-:W0:Y:S01]  /*4430*/  MUFU.RCP64H R3, 1.0887994766235351562 ;  /* 0x3ff16bb900037908 */ /* 0x000e220000001800 */
[----:B------:R-:W-:Y:S01]  /*4440*/  IMAD.MOV.U32 R4, RZ, RZ, -0x7381d7dc ;  /* 0x8c7e2824ff047424 */ /* 0x000fe200078e00ff */
        /* <DEDUP_REMOVED lines=14> */
[----:B------:R-:W-:Y:S01]  /*4530*/  MOV R8, R30 ;  /* 0x0000001e00087202 */ /* 0x000fe20000000f00 */
[----:B------:R-:W-:Y:S01]  /*4540*/  IMAD.MOV.U32 R7, RZ, RZ, R31 ;  /* 0x000000ffff077224 */ /* 0x000fe200078e001f */
[----:B------:R-:W-:Y:S01]  /*4550*/  MOV R4, 0x4590 ;  /* 0x0000459000047802 */ /* 0x000fe20000000f00 */
[----:B------:R-:W-:Y:S02]  /*4560*/  IMAD.MOV.U32 R6, RZ, RZ, -0x7381d7dc ;  /* 0x8c7e2824ff067424 */ /* 0x000fe400078e00ff */
[----:B------:R-:W-:-:S07]  /*4570*/  IMAD.MOV.U32 R5, RZ, RZ, 0x3ff16bb9 ;  /* 0x3ff16bb9ff057424 */ /* 0x000fce00078e00ff */
[----:B------:R-:W-:Y:S05]  /*4580*/  CALL.REL.NOINC `($__internal_1_$__cuda_sm20_div_rn_f64_full) ;  /* 0x0000000800687944 */ /* 0x000fea0003c00000 */
[----:B------:R-:W-:Y:S01]  /*4590*/  MOV R2, R6 ;  /* 0x0000000600027202 */ /* 0x000fe20000000f00 */
[----:B------:R-:W-:-:S07]  /*45a0*/  IMAD.MOV.U32 R3, RZ, RZ, R5 ;  /* 0x000000ffff037224 */ /* 0x000fce00078e0005 */
.L_x_45:
[----:B------:R-:W-:Y:S01]  /*45b0*/  UMOV UR6, 0x32fcac8e ;  /* 0x32fcac8e00067882 */ /* 0x000fe20000000000 */
[----:B------:R-:W-:Y:S01]  /*45c0*/  UMOV UR7, 0x3f822318 ;  /* 0x3f82231800077882 */ /* 0x000fe20000000000 */
[----:B------:R-:W-:Y:S01]  /*45d0*/  IMAD.MOV.U32 R30, RZ, RZ, 0x0 ;  /* 0x00000000ff1e7424 */ /* 0x000fe200078e00ff */
[----:B------:R-:W-:Y:S01]  /*45e0*/  DSETP.GT.AND P0, PT, R32, UR6, PT ;  /* 0x0000000620007e2a */ /* 0x000fe2000bf04000 */
[----:B------:R-:W-:-:S13]  /*45f0*/  IMAD.MOV.U32 R31, RZ, RZ, 0x3ff00000 ;  /* 0x3ff00000ff1f7424 */ /* 0x000fda00078e00ff */
[----:B------:R-:W-:Y:S05]  /*4600*/  @P0 BRA `(.L_x_46) ;  /* 0x0000000000680947 */ /* 0x000fea0003800000 */
[----:B------:R-:W0:Y:S01]  /*4610*/  MUFU.RCP64H R5, 116 ;  /* 0x405d000000057908 */ /* 0x000e220000001800 */
[----:B------:R-:W-:Y:S01]  /*4620*/  MOV R6, 0x0 ;  /* 0x0000000000067802 */ /* 0x000fe20000000f00 */
[----:B------:R-:W-:Y:S02]  /*4630*/  IMAD.MOV.U32 R7, RZ, RZ, 0x3ff00000 ;  /* 0x3ff00000ff077424 */ /* 0x000fe400078e00ff */
[----:B------:R-:W-:-:S06]  /*4640*/  IMAD.MOV.U32 R4, RZ, RZ, 0x1 ;  /* 0x00000001ff047424 */ /* 0x000fcc00078e00ff */
[----:B0-----:R-:W-:-:S08]  /*4650*/  DFMA R8, R4, -116, R6 ;  /* 0xc05d00000408782b */ /* 0x001fd00000000006 */
[----:B------:R-:W-:-:S08]  /*4660*/  DFMA R8, R8, R8, R8 ;  /* 0x000000080808722b */ /* 0x000fd00000000008 */
[----:B------:R-:W-:-:S08]  /*4670*/  DFMA R8, R4, R8, R4 ;  /* 0x000000080408722b */ /* 0x000fd00000000004 */
[----:B------:R-:W-:Y:S01]  /*4680*/  DFMA R4, R8, -116, R6 ;  /* 0xc05d00000804782b */ /* 0x000fe20000000006 */
[----:B------:R-:W-:Y:S01]  /*4690*/  IMAD.MOV.U32 R6, RZ, RZ, 0x66666666 ;  /* 0x66666666ff067424 */ /* 0x000fe200078e00ff */
[----:B------:R-:W-:-:S06]  /*46a0*/  MOV R7, 0x408c3a66 ;  /* 0x408c3a6600077802 */ /* 0x000fcc0000000f00 */
        /* <DEDUP_REMOVED lines=9> */
[----:B------:R-:W-:Y:S01]  /*4740*/  IMAD.MOV.U32 R8, RZ, RZ, R6 ;  /* 0x000000ffff087224 */ /* 0x000fe200078e0006 */
[----:B------:R-:W-:Y:S01]  /*4750*/  MOV R4, 0x4790 ;  /* 0x0000479000047802 */ /* 0x000fe20000000f00 */
[----:B------:R-:W-:Y:S02]  /*4760*/  IMAD.MOV.U32 R6, RZ, RZ, RZ ;  /* 0x000000ffff067224 */ /* 0x000fe400078e00ff */
[----:B------:R-:W-:-:S07]  /*4770*/  IMAD.MOV.U32 R5, RZ, RZ, 0x405d0000 ;  /* 0x405d0000ff057424 */ /* 0x000fce00078e00ff */
[----:B------:R-:W-:Y:S05]  /*4780*/  CALL.REL.NOINC `($__internal_1_$__cuda_sm20_div_rn_f64_full) ;  /* 0x0000000400e87944 */ /* 0x000fea0003c00000 */
[----:B------:R-:W-:Y:S01]  /*4790*/  MOV R30, R6 ;  /* 0x00000006001e7202 */ /* 0x000fe20000000f00 */
[----:B------:R-:W-:-:S07]  /*47a0*/  IMAD.MOV.U32 R31, RZ, RZ, R5 ;  /* 0x000000ffff1f7224 */ /* 0x000fce00078e0005 */
.L_x_46:
        /* <DEDUP_REMOVED lines=32> */
.L_x_47:
        /* <DEDUP_REMOVED lines=12> */
[----:B------:R-:W-:Y:S01]  /*4a70*/  DFMA R4, R4, R8, R4 ;  /* 0x000000080404722b */ /* 0x000fe20000000004 */
[----:B------:R-:W-:Y:S01]  /*4a80*/  IMAD.MOV.U32 R8, RZ, RZ, 0x66666666 ;  /* 0x66666666ff087424 */ /* 0x000fe200078e00ff */
[----:B------:R-:W-:-:S06]  /*4a90*/  MOV R9, 0x408c3a66 ;  /* 0x408c3a6600097802 */ /* 0x000fcc0000000f00 */
        /* <DEDUP_REMOVED lines=15> */
[----:B------:R-:W-:-:S07]  /*4b90*/  MOV R7, R5 ;  /* 0x0000000500077202 */ /* 0x000fce0000000f00 */
.L_x_48:
[----:B------:R-:W-:Y:S01]  /*4ba0*/  UMOV UR6, 0x66666666 ;  /* 0x6666666600067882 */ /* 0x000fe20000000000 */
[----:B------:R-:W-:Y:S01]  /*4bb0*/  UMOV UR7, 0x408c3a66 ;  /* 0x408c3a6600077882 */ /* 0x000fe20000000000 */
[----:B------:R-:W-:Y:S01]  /*4bc0*/  DADD R30, -R32, R30 ;  /* 0x00000000201e7229 */ /* 0x000fe2000000011e */
[----:B------:R-:W-:Y:S01]  /*4bd0*/  IMAD.MOV.U32 R4, RZ, RZ, 0x0 ;  /* 0x00000000ff047424 */ /* 0x000fe200078e00ff */
[----:B------:R-:W-:Y:S01]  /*4be0*/  DMUL R28, R28, UR6 ;  /* 0x000000061c1c7c28 */ /* 0x000fe20008000000 */
[----:B------:R-:W-:Y:S01]  /*4bf0*/  IMAD.MOV.U32 R5, RZ, RZ, 0x3fd80000 ;  /* 0x3fd80000ff057424 */ /* 0x000fe200078e00ff */
[----:B------:R-:W-:-:S04]  /*4c00*/  DADD R6, -R6, R32 ;  /* 0x0000000006067229 */ /* 0x000fc80000000120 */
[----:B------:R-:W-:-:S04]  /*4c10*/  DFMA R30, R30, -500, R16 ;  /* 0xc07f40001e1e782b */ /* 0x000fc80000000010 */
[----:B------:R-:W-:Y:S01]  /*4c20*/  FSEL R2, R28, RZ, !P1 ;  /* 0x000000ff1c027208 */ /* 0x000fe20004800000 */
[----:B------:R-:W-:Y:S01]  /*4c30*/  DFMA R6, R6, -200, R14 ;  /* 0xc06900000606782b */ /* 0x000fe2000000000e */
[----:B------:R-:W-:-:S06]  /*4c40*/  FSEL R3, R29, 3.390625, !P1 ;  /* 0x405900001d037808 */ /* 0x000fcc0004800000 */
[----:B------:R-:W-:-:S08]  /*4c50*/  DADD R2, R18, -R2 ;  /* 0x0000000012027229 */ /* 0x000fd00000000802 */
[----:B------:R-:W-:-:S08]  /*4c60*/  DMUL R2, R2, R2 ;  /* 0x0000000202027228 */ /* 0x000fd00000000000 */
[----:B------:R-:W-:-:S08]  /*4c70*/  DFMA R2, R30, R30, R2 ;  /* 0x0000001e1e02722b */ /* 0x000fd00000000002 */
[----:B------:R-:W-:-:S06]  /*4c80*/  DFMA R26, R6, R6, R2 ;  /* 0x00000006061a722b */ /* 0x000fcc0000000002 */
        /* <DEDUP_REMOVED lines=19> */
.L_x_49:
[----:B------:R-:W-:Y:S01]  /*4dc0*/  DSETP.GE.AND P0, PT, R12, R2, PT ;  /* 0x000000020c00722a */ /* 0x000fe20003f06000 */
[----:B------:R-:W-:-:S05]  /*4dd0*/  IADD3 R10, P1, PT, R10, 0x30, RZ ;  /* 0x000000300a0a7810 */ /* 0x000fca0007f3e0ff */
[----:B------:R-:W-:Y:S01]  /*4de0*/  SEL R0, R0, UR4, P0 ;  /* 0x0000000400007c07 */ /* 0x000fe20008000000 */
[----:B------:R-:W-:Y:S01]  /*4df0*/  UIADD3 UR4, UPT, UPT, UR4, 0x1, URZ ;  /* 0x0000000104047890 */ /* 0x000fe2000fffe0ff */
[----:B------:R-:W-:Y:S01]  /*4e00*/  FSEL R12, R12, R2, P0 ;  /* 0x000000020c0c7208 */ /* 0x000fe20000000000 */
[----:B------:R-:W-:Y:S01]  /*4e10*/  IMAD.X R11, RZ, RZ, R11, P1 ;  /* 0x000000ffff0b7224 */ /* 0x000fe200008e060b */
[----:B------:R-:W-:Y:S01]  /*4e20*/  FSEL R13, R13, R3, P0 ;  /* 0x000000030d0d7208 */ /* 0x000fe20000000000 */
[----:B------:R-:W-:-:S09]  /*4e30*/  UISETP.NE.AND UP0, UPT, UR4, 0x20b8, UPT ;  /* 0x000020b80400788c */ /* 0x000fd2000bf05270 */
[----:B------:R-:W-:Y:S05]  /*4e40*/  BRA.U UP0, `(.L_x_50) ;  /* 0xffffffe500387547 */ /* 0x000fea000b83ffff */
[----:B------:R-:W0:Y:S01]  /*4e50*/  LDC.64 R2, c[0x0][0x390] ;  /* 0x0000e400ff027b82 */ /* 0x000e220000000a00 */
[----:B------:R-:W-:-:S04]  /*4e60*/  IMAD R5, R0, 0x6, RZ ;  /* 0x0000000600057824 */ /* 0x000fc800078e02ff */
[----:B0-----:R-:W-:-:S05]  /*4e70*/  IMAD.WIDE.U32 R2, R5, 0x8, R2 ;  /* 0x0000000805027825 */ /* 0x001fca00078e0002 */
[----:B------:R-:W2:Y:S01]  /*4e80*/  LDG.E.64 R4, desc[UR8][R2.64+0x18] ;  /* 0x0000180802047981 */ /* 0x000ea2000c1e1b00 */
        /* <DEDUP_REMOVED lines=10> */
        .weak           $__internal_1_$__cuda_sm20_div_rn_f64_full
        .type           $__internal_1_$__cuda_sm20_div_rn_f64_full,@function
        .size           $__internal_1_$__cuda_sm20_div_rn_f64_full,($__internal_2_$__cuda_sm20_dsqrt_rn_f64_mediumpath_v1 - $__internal_1_$__cuda_sm20_div_rn_f64_full)
$__internal_1_$__cuda_sm20_div_rn_f64_full:
[C---:B------:R-:W-:Y:S01]  /*4f30*/  FSETP.GEU.AND P0, PT, |R5|.reuse, 1.469367938527859385e-39, PT ;  /* 0x001000000500780b */ /* 0x040fe20003f0e200 */
[----:B------:R-:W-:Y:S01]  /*4f40*/  IMAD.MOV.U32 R26, RZ, RZ, R6 ;  /* 0x000000ffff1a7224 */ /* 0x000fe200078e0006 */
[----:B------:R-:W-:Y:S01]  /*4f50*/  LOP3.LUT R9, R5, 0x800fffff, RZ, 0xc0, !PT ;  /* 0x800fffff05097812 */ /* 0x000fe200078ec0ff */
[----:B------:R-:W-:Y:S01]  /*4f60*/  IMAD.MOV.U32 R27, RZ, RZ, R5 ;  /* 0x000000ffff1b7224 */ /* 0x000fe200078e0005 */
[----:B------:R-:W-:Y:S01]  /*4f70*/  MOV R36, R6 ;  /* 0x0000000600247202 */ /* 0x000fe20000000f00 */
[----:B------:R-:W-:Y:S01]  /*4f80*/  IMAD.MOV.U32 R38, RZ, RZ, 0x1 ;  /* 0x00000001ff267424 */ /* 0x000fe200078e00ff */
[----:B------:R-:W-:Y:S01]  /*4f90*/  LOP3.LUT R37, R9, 0x3ff00000, RZ, 0xfc, !PT ;  /* 0x3ff0000009257812 */ /* 0x000fe200078efcff */
[----:B------:R-:W-:Y:S01]  /*4fa0*/  IMAD.MOV.U32 R41, RZ, RZ, R7 ;  /* 0x000000ffff297224 */ /* 0x000fe200078e0007 */
[----:B------:R-:W-:Y:S01]  /*4fb0*/  LOP3.LUT R5, R5, 0x7ff00000, RZ, 0xc0, !PT ;  /* 0x7ff0000005057812 */ /* 0x000fe200078ec0ff */
[----:B------:R-:W-:Y:S01]  /*4fc0*/  IMAD.MOV.U32 R40, RZ, RZ, R8 ;  /* 0x000000ffff287224 */ /* 0x000fe200078e0008 */
[----:B------:R-:W-:-:S02]  /*4fd0*/  MOV R7, 0x1ca00000 ;  /* 0x1ca0000000077802 */ /* 0x000fc40000000f00 */
[----:B------:R-:W-:Y:S01]  /*4fe0*/  LOP3.LUT R6, R41, 0x7ff00000, RZ, 0xc0, !PT ;  /* 0x7ff0000029067812 */ /* 0x000fe200078ec0ff */
[----:B------:R-:W-:-:S03]  /*4ff0*/  @!P0 DMUL R36, R26, 8.98846567431157953865e+307 ;  /* 0x7fe000001a248828 */ /* 0x000fc60000000000 */
[----:B------:R-:W-:-:S03]  /*5000*/  ISETP.GE.U32.AND P2, PT, R6, R5, PT ;  /* 0x000000050600720c */ /* 0x000fc60003f46070 */
[----:B------:R-:W0:Y:S01]  /*5010*/  MUFU.RCP64H R39, R37 ;  /* 0x0000002500277308 */ /* 0x000e220000001800 */
[----:B------:R-:W-:Y:S02]  /*5020*/  SEL R8, R7, 0x63400000, !P2 ;  /* 0x6340000007087807 */ /* 0x000fe40005000000 */
[----:B------:R-:W-:Y:S01]  /*5030*/  FSETP.GEU.AND P2, PT, |R41|, 1.469367938527859385e-39, PT ;  /* 0x001000002900780b */ /* 0x000fe20003f4e200 */
[----:B0-----:R-:W-:-:S08]  /*5040*/  DFMA R42, R38, -R36, 1 ;  /* 0x3ff00000262a742b */ /* 0x001fd00000000824 */
[----:B------:R-:W-:-:S08]  /*5050*/  DFMA R42, R42, R42, R42 ;  /* 0x0000002a2a2a722b */ /* 0x000fd0000000002a */
[----:B------:R-:W-:Y:S01]  /*5060*/  DFMA R42, R38, R42, R38 ;  /* 0x0000002a262a722b */ /* 0x000fe20000000026 */
[----:B------:R-:W-:Y:S01]  /*5070*/  LOP3.LUT R39, R8, 0x800fffff, R41, 0xf8, !PT ;  /* 0x800fffff08277812 */ /* 0x000fe200078ef829 */
[----:B------:R-:W-:-:S06]  /*5080*/  IMAD.MOV.U32 R38, RZ, RZ, R40 ;  /* 0x000000ffff267224 */ /* 0x000fcc00078e0028 */
[----:B------:R-:W-:-:S08]  /*5090*/  DFMA R44, R42, -R36, 1 ;  /* 0x3ff000002a2c742b */ /* 0x000fd00000000824 */
[----:B------:R-:W-:Y:S01]  /*50a0*/  DFMA R42, R42, R44, R42 ;  /* 0x0000002c2a2a722b */ /* 0x000fe2000000002a */
[----:B------:R-:W-:Y:S10]  /*50b0*/  @P2 BRA `(.L_x_51) ;  /* 0x0000000000202947 */ /* 0x000ff40003800000 */
[----:B------:R-:W-:-:S04]  /*50c0*/  LOP3.LUT R9, R27, 0x7ff00000, RZ, 0xc0, !PT ;  /* 0x7ff000001b097812 */ /* 0x000fc800078ec0ff */
[----:B------:R-:W-:Y:S01]  /*50d0*/  ISETP.GE.U32.AND P2, PT, R6, R9, PT ;  /* 0x000000090600720c */ /* 0x000fe20003f46070 */
[----:B------:R-:W-:-:S03]  /*50e0*/  IMAD.MOV.U32 R6, RZ, RZ, RZ ;  /* 0x000000ffff067224 */ /* 0x000fc600078e00ff */
[----:B------:R-:W-:-:S04]  /*50f0*/  SEL R7, R7, 0x63400000, !P2 ;  /* 0x6340000007077807 */ /* 0x000fc80005000000 */
[----:B------:R-:W-:-:S04]  /*5100*/  LOP3.LUT R7, R7, 0x80000000, R41, 0xf8, !PT ;  /* 0x8000000007077812 */ /* 0x000fc800078ef829 */
[----:B------:R-:W-:-:S06]  /*5110*/  LOP3.LUT R7, R7, 0x100000, RZ, 0xfc, !PT ;  /* 0x0010000007077812 */ /* 0x000fcc00078efcff */
[----:B------:R-:W-:-:S10]  /*5120*/  DFMA R38, R38, 2, -R6 ;  /* 0x400000002626782b */ /* 0x000fd40000000806 */
[----:B------:R-:W-:-:S07]  /*5130*/  LOP3.LUT R6, R39, 0x7ff00000, RZ, 0xc0, !PT ;  /* 0x7ff0000027067812 */ /* 0x000fce00078ec0ff */
.L_x_51:
[----:B------:R-:W-:Y:S01]  /*5140*/  VIADD R7, R6, 0xffffffff ;  /* 0xffffffff06077836 */ /* 0x000fe20000000000 */
[----:B------:R-:W-:Y:S01]  /*5150*/  @!P0 LOP3.LUT R5, R37, 0x7ff00000, RZ, 0xc0, !PT ;  /* 0x7ff0000025058812 */ /* 0x000fe200078ec0ff */
[----:B------:R-:W-:-:S03]  /*5160*/  DMUL R8, R42, R38 ;  /* 0x000000262a087228 */ /* 0x000fc60000000000 */
[----:B------:R-:W-:Y:S02]  /*5170*/  ISETP.GT.U32.AND P0, PT, R7, 0x7feffffe, PT ;  /* 0x7feffffe0700780c */ /* 0x000fe40003f04070 */
[----:B------:R-:W-:-:S03]  /*5180*/  IADD3 R7, PT, PT, R5, -0x1, RZ ;  /* 0xffffffff05077810 */ /* 0x000fc60007ffe0ff */
[----:B------:R-:W-:Y:S01]  /*5190*/  DFMA R44, R8, -R36, R38 ;  /* 0x80000024082c722b */ /* 0x000fe20000000026 */
[----:B------:R-:W-:-:S07]  /*51a0*/  ISETP.GT.U32.OR P0, PT, R7, 0x7feffffe, P0 ;  /* 0x7feffffe0700780c */ /* 0x000fce0000704470 */
[----:B------:R-:W-:-:S06]  /*51b0*/  DFMA R42, R42, R44, R8 ;  /* 0x0000002c2a2a722b */ /* 0x000fcc0000000008 */
[----:B------:R-:W-:Y:S05]  /*51c0*/  @P0 BRA `(.L_x_52) ;  /* 0x00000000007c0947 */ /* 0x000fea0003800000 */
[----:B------:R-:W-:Y:S01]  /*51d0*/  LOP3.LUT R5, R41, 0x7ff00000, RZ, 0xc0, !PT ;  /* 0x7ff0000029057812 */ /* 0x000fe200078ec0ff */
[----:B------:R-:W-:Y:S01]  /*51e0*/  IMAD.MOV.U32 R7, RZ, RZ, 0x1ca00000 ;  /* 0x1ca00000ff077424 */ /* 0x000fe200078e00ff */
[----:B------:R-:W-:Y:S02]  /*51f0*/  LOP3.LUT R6, R27, 0x7ff00000, RZ, 0xc0, !PT ;  /* 0x7ff000001b067812 */ /* 0x000fe400078ec0ff */
[----:B------:R-:W-:Y:S02]  /*5200*/  MOV R40, RZ ;  /* 0x000000ff00287202 */ /* 0x000fe40000000f00 */
[CC--:B------:R-:W-:Y:S02]  /*5210*/  VIADDMNMX R8, R5.reuse, -R6.reuse, 0xb9600000, !PT ;  /* 0xb960000005087446 */ /* 0x0c0fe40007800906 */
[----:B------:R-:W-:Y:S02]  /*5220*/  ISETP.GE.U32.AND P0, PT, R5, R6, PT ;  /* 0x000000060500720c */ /* 0x000fe40003f06070 */
[----:B------:R-:W-:-:S02]  /*5230*/  VIMNMX R8, PT, PT, R8, 0x46a00000, PT ;  /* 0x46a0000008087848 */ /* 0x000fc40003fe0100 */
[----:B------:R-:W-:-:S05]  /*5240*/  SEL R7, R7, 0x63400000, !P0 ;  /* 0x6340000007077807 */ /* 0x000fca0004000000 */
[----:B------:R-:W-:-:S04]  /*5250*/  IMAD.IADD R7, R8, 0x1, -R7 ;  /* 0x0000000108077824 */ /* 0x000fc800078e0a07 */
[----:B------:R-:W-:-:S06]  /*5260*/  VIADD R41, R7, 0x7fe00000 ;  /* 0x7fe0000007297836 */ /* 0x000fcc0000000000 */
[----:B------:R-:W-:-:S10]  /*5270*/  DMUL R8, R42, R40 ;  /* 0x000000282a087228 */ /* 0x000fd40000000000 */
[----:B------:R-:W-:-:S13]  /*5280*/  FSETP.GTU.AND P0, PT, |R9|, 1.469367938527859385e-39, PT ;  /* 0x001000000900780b */ /* 0x000fda0003f0c200 */
[----:B------:R-:W-:Y:S05]  /*5290*/  @P0 BRA `(.L_x_53) ;  /* 0x0000000000a80947 */ /* 0x000fea0003800000 */
[----:B------:R-:W-:Y:S01]  /*52a0*/  DFMA R36, R42, -R36, R38 ;  /* 0x800000242a24722b */ /* 0x000fe20000000026 */
[----:B------:R-:W-:-:S09]  /*52b0*/  IMAD.MOV.U32 R40, RZ, RZ, RZ ;  /* 0x000000ffff287224 */ /* 0x000fd200078e00ff */
[C---:B------:R-:W-:Y:S02]  /*52c0*/  FSETP.NEU.AND P0, PT, R37.reuse, RZ, PT ;  /* 0x000000ff2500720b */ /* 0x040fe40003f0d000 */
[----:B------:R-:W-:-:S04]  /*52d0*/  LOP3.LUT R26, R37, 0x80000000, R27, 0x48, !PT ;  /* 0x80000000251a7812 */ /* 0x000fc800078e481b */
[----:B------:R-:W-:-:S07]  /*52e0*/  LOP3.LUT R41, R26, R41, RZ, 0xfc, !PT ;  /* 0x000000291a297212 */ /* 0x000fce00078efcff */
[----:B------:R-:W-:Y:S05]  /*52f0*/  @!P0 BRA `(.L_x_53) ;  /* 0x0000000000908947 */ /* 0x000fea0003800000 */
[----:B------:R-:W-:Y:S01]  /*5300*/  IMAD.MOV R37, RZ, RZ, -R7 ;  /* 0x000000ffff257224 */ /* 0x000fe200078e0a07 */
[----:B------:R-:W-:Y:S01]  /*5310*/  IADD3 R7, PT, PT, -R7, -0x43300000, RZ ;  /* 0xbcd0000007077810 */ /* 0x000fe20007ffe1ff */
[----:B------:R-:W-:-:S06]  /*5320*/  IMAD.MOV.U32 R36, RZ, RZ, RZ ;  /* 0x000000ffff247224 */ /* 0x000fcc00078e00ff */
[----:B------:R-:W-:Y:S02]  /*5330*/  DFMA R36, R8, -R36, R42 ;  /* 0x800000240824722b */ /* 0x000fe4000000002a */
[----:B------:R-:W-:-:S08]  /*5340*/  DMUL.RP R42, R42, R40 ;  /* 0x000000282a2a7228 */ /* 0x000fd00000008000 */
[----:B------:R-:W-:Y:S02]  /*5350*/  FSETP.NEU.AND P0, PT, |R37|, R7, PT ;  /* 0x000000072500720b */ /* 0x000fe40003f0d200 */
[----:B------:R-:W-:Y:S02]  /*5360*/  LOP3.LUT R26, R43, R26, RZ, 0x3c, !PT ;  /* 0x0000001a2b1a7212 */ /* 0x000fe400078e3cff */
[----:B------:R-:W-:Y:S02]  /*5370*/  FSEL R6, R42, R8, !P0 ;  /* 0x000000082a067208 */ /* 0x000fe40004000000 */
[----:B------:R-:W-:Y:S02]  /*5380*/  FSEL R7, R26, R9, !P0 ;  /* 0x000000091a077208 */ /* 0x000fe40004000000 */
[----:B------:R-:W-:-:S03]  /*5390*/  MOV R8, R6 ;  /* 0x0000000600087202 */ /* 0x000fc60000000f00 */
[----:B------:R-:W-:Y:S01]  /*53a0*/  IMAD.MOV.U32 R9, RZ, RZ, R7 ;  /* 0x000000ffff097224 */ /* 0x000fe200078e0007 */
[----:B------:R-:W-:Y:S06]  /*53b0*/  BRA `(.L_x_53) ;  /* 0x0000000000607947 */ /* 0x000fec0003800000 */
.L_x_52:
[----:B------:R-:W-:-:S14]  /*53c0*/  DSETP.NAN.AND P0, PT, R40, R40, PT ;  /* 0x000000282800722a */ /* 0x000fdc0003f08000 */
[----:B------:R-:W-:Y:S05]  /*53d0*/  @P0 BRA `(.L_x_54) ;  /* 0x00000000004c0947 */ /* 0x000fea0003800000 */
[----:B------:R-:W-:-:S14]  /*53e0*/  DSETP.NAN.AND P0, PT, R26, R26, PT ;  /* 0x0000001a1a00722a */ /* 0x000fdc0003f08000 */
[----:B------:R-:W-:Y:S05]  /*53f0*/  @P0 BRA `(.L_x_55) ;  /* 0x0000000000340947 */ /* 0x000fea0003800000 */
[----:B------:R-:W-:Y:S01]  /*5400*/  ISETP.NE.AND P0, PT, R6, R5, PT ;  /* 0x000000050600720c */ /* 0x000fe20003f05270 */
[----:B------:R-:W-:Y:S02]  /*5410*/  IMAD.MOV.U32 R8, RZ, RZ, 0x0 ;  /* 0x00000000ff087424 */ /* 0x000fe400078e00ff */
[----:B------:R-:W-:-:S10]  /*5420*/  IMAD.MOV.U32 R9, RZ, RZ, -0x80000 ;  /* 0xfff80000ff097424 */ /* 0x000fd400078e00ff */
[----:B------:R-:W-:Y:S05]  /*5430*/  @!P0 BRA `(.L_x_53) ;  /* 0x0000000000408947 */ /* 0x000fea0003800000 */
[----:B------:R-:W-:Y:S02]  /*5440*/  ISETP.NE.AND P0, PT, R6, 0x7ff00000, PT ;  /* 0x7ff000000600780c */ /* 0x000fe40003f05270 */
[----:B------:R-:W-:Y:S02]  /*5450*/  LOP3.LUT R27, R41, 0x80000000, R27, 0x48, !PT ;  /* 0x80000000291b7812 */ /* 0x000fe400078e481b */
[----:B------:R-:W-:-:S13]  /*5460*/  ISETP.EQ.OR P0, PT, R5, RZ, !P0 ;  /* 0x000000ff0500720c */ /* 0x000fda0004702670 */
[----:B------:R-:W-:Y:S01]  /*5470*/  @P0 LOP3.LUT R5, R27, 0x7ff00000, RZ, 0xfc, !PT ;  /* 0x7ff000001b050812 */ /* 0x000fe200078efcff */
[----:B------:R-:W-:Y:S01]  /*5480*/  @!P0 IMAD.MOV.U32 R9, RZ, RZ, R27 ;  /* 0x000000ffff098224 */ /* 0x000fe200078e001b */
[----:B------:R-:W-:Y:S01]  /*5490*/  @!P0 MOV R8, RZ ;  /* 0x000000ff00088202 */ /* 0x000fe20000000f00 */
[----:B------:R-:W-:Y:S02]  /*54a0*/  @P0 IMAD.MOV.U32 R8, RZ, RZ, RZ ;  /* 0x000000ffff080224 */ /* 0x000fe400078e00ff */
[----:B------:R-:W-:Y:S01]  /*54b0*/  @P0 IMAD.MOV.U32 R9, RZ, RZ, R5 ;  /* 0x000000ffff090224 */ /* 0x000fe200078e0005 */
[----:B------:R-:W-:Y:S06]  /*54c0*/  BRA `(.L_x_53) ;  /* 0x00000000001c7947 */ /* 0x000fec0003800000 */
.L_x_55:
[----:B------:R-:W-:Y:S02]  /*54d0*/  LOP3.LUT R5, R27, 0x80000, RZ, 0xfc, !PT ;  /* 0x000800001b057812 */ /* 0x000fe400078efcff */
[----:B------:R-:W-:-:S03]  /*54e0*/  MOV R8, R26 ;  /* 0x0000001a00087202 */ /* 0x000fc60000000f00 */
[----:B------:R-:W-:Y:S01]  /*54f0*/  IMAD.MOV.U32 R9, RZ, RZ, R5 ;  /* 0x000000ffff097224 */ /* 0x000fe200078e0005 */
[----:B------:R-:W-:Y:S06]  /*5500*/  BRA `(.L_x_53) ;  /* 0x00000000000c7947 */ /* 0x000fec0003800000 */
.L_x_54:
[----:B------:R-:W-:Y:S01]  /*5510*/  LOP3.LUT R5, R41, 0x80000, RZ, 0xfc, !PT ;  /* 0x0008000029057812 */ /* 0x000fe200078efcff */
[----:B------:R-:W-:-:S03]  /*5520*/  IMAD.MOV.U32 R8, RZ, RZ, R40 ;  /* 0x000000ffff087224 */ /* 0x000fc600078e0028 */
[----:B------:R-:W-:-:S07]  /*5530*/  MOV R9, R5 ;  /* 0x0000000500097202 */ /* 0x000fce0000000f00 */
.L_x_53:
[----:B------:R-:W-:Y:S01]  /*5540*/  IMAD.MOV.U32 R6, RZ, RZ, R8 ;  /* 0x000000ffff067224 */ /* 0x000fe200078e0008 */
[----:B------:R-:W-:Y:S01]  /*5550*/  MOV R8, R4 ;  /* 0x0000000400087202 */ /* 0x000fe20000000f00 */
[----:B------:R-:W-:Y:S02]  /*5560*/  IMAD.MOV.U32 R5, RZ, RZ, R9 ;  /* 0x000000ffff057224 */ /* 0x000fe400078e0009 */
[----:B------:R-:W-:-:S04]  /*5570*/  IMAD.MOV.U32 R9, RZ, RZ, 0x0 ;  /* 0x00000000ff097424 */ /* 0x000fc800078e00ff */
[----:B------:R-:W-:Y:S05]  /*5580*/  RET.REL.NODEC R8 `(_Z8correct2PiPdS0_PcS_) ;  /* 0xffffffa8089c7950 */ /* 0x000fea0003c3ffff */
        .weak           $__internal_2_$__cuda_sm20_dsqrt_rn_f64_mediumpath_v1
        .type           $__internal_2_$__cuda_sm20_dsqrt_rn_f64_mediumpath_v1,@function
        .size           $__internal_2_$__cuda_sm20_dsqrt_rn_f64_mediumpath_v1,($_Z8correct2PiPdS0_PcS_$__internal_accurate_pow - $__internal_2_$__cuda_sm20_dsqrt_rn_f64_mediumpath_v1)
$__internal_2_$__cuda_sm20_dsqrt_rn_f64_mediumpath_v1:
[----:B------:R-:W-:Y:S01]  /*5590*/  ISETP.GE.U32.AND P0, PT, R28, -0x3400000, PT ;  /* 0xfcc000001c00780c */ /* 0x000fe20003f06070 */
[----:B------:R-:W-:Y:S01]  /*55a0*/  IMAD.MOV.U32 R9, RZ, RZ, R7 ;  /* 0x000000ffff097224 */ /* 0x000fe200078e0007 */
[----:B------:R-:W-:-:S11]  /*55b0*/  MOV R7, R5 ;  /* 0x0000000500077202 */ /* 0x000fd60000000f00 */
[----:B------:R-:W-:Y:S05]  /*55c0*/  @!P0 BRA `(.L_x_56) ;  /* 0x0000000000208947 */ /* 0x000fea0003800000 */
        /* <DEDUP_REMOVED lines=8> */
.L_x_56:
[----:B------:R-:W-:-:S14]  /*5650*/  DSETP.NE.AND P0, PT, R26, RZ, PT ;  /* 0x000000ff1a00722a */ /* 0x000fdc0003f05000 */
[----:B------:R-:W-:Y:S05]  /*5660*/  @!P0 BRA `(.L_x_58) ;  /* 0x0000000000588947 */ /* 0x000fea0003800000 */
[----:B------:R-:W-:-:S13]  /*5670*/  ISETP.GE.AND P0, PT, R27, RZ, PT ;  /* 0x000000ff1b00720c */ /* 0x000fda0003f06270 */
[----:B------:R-:W-:Y:S01]  /*5680*/  @!P0 IMAD.MOV.U32 R2, RZ, RZ, 0x0 ;  /* 0x00000000ff028424 */ /* 0x000fe200078e00ff */
[----:B------:R-:W-:Y:S01]  /*5690*/  @!P0 MOV R3, 0xfff80000 ;  /* 0xfff8000000038802 */ /* 0x000fe20000000f00 */
[----:B------:R-:W-:Y:S06]  /*56a0*/  @!P0 BRA `(.L_x_57) ;  /* 0x00000000004c8947 */ /* 0x000fec0003800000 */
[----:B------:R-:W-:-:S13]  /*56b0*/  ISETP.GT.AND P0, PT, R27, 0x7fefffff, PT ;  /* 0x7fefffff1b00780c */ /* 0x000fda0003f04270 */
[----:B------:R-:W-:Y:S05]  /*56c0*/  @P0 BRA `(.L_x_58) ;  /* 0x0000000000400947 */ /* 0x000fea0003800000 */
[----:B------:R-:W-:Y:S01]  /*56d0*/  DMUL R26, R26, 8.11296384146066816958e+31 ;  /* 0x469000001a1a7828 */ /* 0x000fe20000000000 */
[----:B------:R-:W-:Y:S01]  /*56e0*/  IMAD.MOV.U32 R8, RZ, RZ, RZ ;  /* 0x000000ffff087224 */ /* 0x000fe200078e00ff */
[----:B------:R-:W-:Y:S01]  /*56f0*/  MOV R7, 0x3fd80000 ;  /* 0x3fd8000000077802 */ /* 0x000fe20000000f00 */
[----:B------:R-:W-:-:S03]  /*5700*/  IMAD.MOV.U32 R6, RZ, RZ, 0x0 ;  /* 0x00000000ff067424 */ /* 0x000fc600078e00ff */
        /* <DEDUP_REMOVED lines=12> */
.L_x_58:
[----:B------:R-:W-:-:S11]  /*57d0*/  DADD R2, R26, R26 ;  /* 0x000000001a027229 */ /* 0x000fd6000000001a */
.L_x_57:
[----:B------:R-:W-:-:S04]  /*57e0*/  MOV R5, 0x0 ;  /* 0x0000000000057802 */ /* 0x000fc80000000f00 */
[----:B------:R-:W-:Y:S05]  /*57f0*/  RET.REL.NODEC R4 `(_Z8correct2PiPdS0_PcS_) ;  /* 0xffffffa804007950 */ /* 0x000fea0003c3ffff */
        .type           $_Z8correct2PiPdS0_PcS_$__internal_accurate_pow,@function
        .size           $_Z8correct2PiPdS0_PcS_$__internal_accurate_pow,(.L_x_64 - $_Z8correct2PiPdS0_PcS_$__internal_accurate_pow)
$_Z8correct2PiPdS0_PcS_$__internal_accurate_pow:
[----:B------:R-:W-:Y:S01]  /*5800*/  ISETP.GT.U32.AND P1, PT, R27, 0xfffff, PT ;  /* 0x000fffff1b00780c */ /* 0x000fe20003f24070 */
[--C-:B------:R-:W-:Y:S01]  /*5810*/  IMAD.MOV.U32 R5, RZ, RZ, R27.reuse ;  /* 0x000000ffff057224 */ /* 0x100fe200078e001b */
[----:B------:R-:W-:Y:S01]  /*5820*/  UMOV UR10, 0x7d2cafe2 ;  /* 0x7d2cafe2000a7882 */ /* 0x000fe20000000000 */
[----:B------:R-:W-:Y:S01]  /*5830*/  IMAD.MOV.U32 R8, RZ, RZ, RZ ;  /* 0x000000ffff087224 */ /* 0x000fe200078e00ff */
[----:B------:R-:W-:Y:S01]  /*5840*/  UMOV UR11, 0x3eb0f5ff ;  /* 0x3eb0f5ff000b7882 */ /* 0x000fe20000000000 */
[----:B------:R-:W-:Y:S01]  /*5850*/  SHF.R.U32.HI R27, RZ, 0x14, R27 ;  /* 0x00000014ff1b7819 */ /* 0x000fe2000001161b */
[----:B------:R-:W-:Y:S01]  /*5860*/  UMOV UR12, 0xfefa39ef ;  /* 0xfefa39ef000c7882 */ /* 0x000fe20000000000 */
[----:B------:R-:W-:Y:S01]  /*5870*/  UMOV UR13, 0x3fe62e42 ;  /* 0x3fe62e42000d7882 */ /* 0x000fe20000000000 */
[----:B------:R-:W-:-:S05]  /*5880*/  ULOP3.LUT UR5, UR7, 0xff0fffff, URZ, 0xc0, !UPT ;  /* 0xff0fffff07057892 */ /* 0x000fca000f8ec0ff */
[----:B------:R-:W-:-:S10]  /*5890*/  @!P1 DMUL R42, R4, 1.80143985094819840000e+16 ;  /* 0x43500000042a9828 */ /* 0x000fd40000000000 */
[----:B------:R-:W-:Y:S01]  /*58a0*/  @!P1 IMAD.MOV.U32 R5, RZ, RZ, R43 ;  /* 0x000000ffff059224 */ /* 0x000fe200078e002b */
[----:B------:R-:W-:Y:S02]  /*58b0*/  @!P1 MOV R4, R42 ;  /* 0x0000002a00049202 */ /* 0x000fe40000000f00 */
[----:B------:R-:W-:Y:S02]  /*58c0*/  @!P1 LEA.HI R27, R43, 0xffffffca, RZ, 0xc ;  /* 0xffffffca2b1b9811 */ /* 0x000fe400078f60ff */
[----:B------:R-:W-:Y:S01]  /*58d0*/  LOP3.LUT R5, R5, 0x800fffff, RZ, 0xc0, !PT ;  /* 0x800fffff05057812 */ /* 0x000fe200078ec0ff */
[----:B------:R-:W-:-:S03]  /*58e0*/  IMAD.MOV.U32 R6, RZ, RZ, R4 ;  /* 0x000000ffff067224 */ /* 0x000fc600078e0004 */
[----:B------:R-:W-:-:S04]  /*58f0*/  LOP3.LUT R5, R5, 0x3ff00000, RZ, 0xfc, !PT ;  /* 0x3ff0000005057812 */ /* 0x000fc800078efcff */
[----:B------:R-:W-:Y:S01]  /*5900*/  ISETP.GE.U32.AND P2, PT, R5, 0x3ff6a09f, PT ;  /* 0x3ff6a09f0500780c */ /* 0x000fe20003f46070 */
[----:B------:R-:W-:-:S12]  /*5910*/  IMAD.MOV.U32 R7, RZ, RZ, R5 ;  /* 0x000000ffff077224 */ /* 0x000fd800078e0005 */
[----:B------:R-:W-:-:S05]  /*5920*/  @P2 IADD3 R4, PT, PT, R7, -0x100000, RZ ;  /* 0xfff0000007042810 */ /* 0x000fca0007ffe0ff */
[----:B------:R-:W-:-:S06]  /*5930*/  @P2 IMAD.MOV.U32 R7, RZ, RZ, R4 ;  /* 0x000000ffff072224 */ /* 0x000fcc00078e0004 */
[C---:B------:R-:W-:Y:S02]  /*5940*/  DADD R36, R6.reuse, 1 ;  /* 0x3ff0000006247429 */ /* 0x040fe40000000000 */
[----:B------:R-:W-:-:S04]  /*5950*/  DADD R6, R6, -1 ;  /* 0xbff0000006067429 */ /* 0x000fc80000000000 */
[----:B------:R-:W0:Y:S02]  /*5960*/  MUFU.RCP64H R9, R37 ;  /* 0x0000002500097308 */ /* 0x000e240000001800 */
[----:B0-----:R-:W-:-:S08]  /*5970*/  DFMA R4, -R36, R8, 1 ;  /* 0x3ff000002404742b */ /* 0x001fd00000000108 */
[----:B------:R-:W-:-:S08]  /*5980*/  DFMA R4, R4, R4, R4 ;  /* 0x000000040404722b */ /* 0x000fd00000000004 */
[----:B------:R-:W-:Y:S01]  /*5990*/  DFMA R4, R8, R4, R8 ;  /* 0x000000040804722b */ /* 0x000fe20000000008 */
[----:B------:R-:W-:Y:S01]  /*59a0*/  MOV R8, 0x41ad3b5a ;  /* 0x41ad3b5a00087802 */ /* 0x000fe20000000f00 */
[----:B------:R-:W-:-:S06]  /*59b0*/  IMAD.MOV.U32 R9, RZ, RZ, 0x3ed0f5d2 ;  /* 0x3ed0f5d2ff097424 */ /* 0x000fcc00078e00ff */
[----:B------:R-:W-:-:S08]  /*59c0*/  DMUL R40, R6, R4 ;  /* 0x0000000406287228 */ /* 0x000fd00000000000 */
[----:B------:R-:W-:-:S08]  /*59d0*/  DFMA R40, R6, R4, R40 ;  /* 0x000000040628722b */ /* 0x000fd00000000028 */
[----:B------:R-:W-:Y:S02]  /*59e0*/  DMUL R44, R40, R40 ;  /* 0x00000028282c7228 */ /* 0x000fe40000000000 */
[----:B------:R-:W-:-:S06]  /*59f0*/  DADD R38, R6, -R40 ;  /* 0x0000000006267229 */ /* 0x000fcc0000000828 */
[----:B------:R-:W-:Y:S01]  /*5a00*/  DFMA R8, R44, UR10, R8 ;  /* 0x0000000a2c087c2b */ /* 0x000fe20008000008 */
[----:B------:R-:W-:Y:S01]  /*5a10*/  UMOV UR10, 0x75488a3f ;  /* 0x75488a3f000a7882 */ /* 0x000fe20000000000 */
[----:B------:R-:W-:Y:S01]  /*5a20*/  UMOV UR11, 0x3ef3b20a ;  /* 0x3ef3b20a000b7882 */ /* 0x000fe20000000000 */
[----:B------:R-:W-:-:S05]  /*5a30*/  DADD R38, R38, R38 ;  /* 0x0000000026267229 */ /* 0x000fca0000000026 */
[----:B------:R-:W-:Y:S01]  /*5a40*/  DFMA R8, R44, R8, UR10 ;  /* 0x0000000a2c087e2b */ /* 0x000fe20008000008 */
[----:B------:R-:W-:Y:S01]  /*5a50*/  UMOV UR10, 0xe4faecd5 ;  /* 0xe4faecd5000a7882 */ /* 0x000fe20000000000 */
[----:B------:R-:W-:Y:S01]  /*5a60*/  UMOV UR11, 0x3f1745cd ;  /* 0x3f1745cd000b7882 */ /* 0x000fe20000000000 */
[----:B------:R-:W-:-:S05]  /*5a70*/  DFMA R38, R6, -R40, R38 ;  /* 0x800000280626722b */ /* 0x000fca0000000026 */
[----:B------:R-:W-:Y:S01]  /*5a80*/  DFMA R8, R44, R8, UR10 ;  /* 0x0000000a2c087e2b */ /* 0x000fe20008000008 */
[----:B------:R-:W-:Y:S01]  /*5a90*/  UMOV UR10, 0x258a578b ;  /* 0x258a578b000a7882 */ /* 0x000fe20000000000 */
[----:B------:R-:W-:Y:S01]  /*5aa0*/  UMOV UR11, 0x3f3c71c7 ;  /* 0x3f3c71c7000b7882 */ /* 0x000fe20000000000 */
[----:B------:R-:W-:Y:S02]  /*5ab0*/  DMUL R38, R4, R38 ;  /* 0x0000002604267228 */ /* 0x000fe40000000000 */
[----:B------:R-:W-:-:S03]  /*5ac0*/  DMUL R4, R40, R40 ;  /* 0x0000002828047228 */ /* 0x000fc60000000000 */
[----:B------:R-:W-:Y:S01]  /*5ad0*/  DFMA R8, R44, R8, UR10 ;  /* 0x0000000a2c087e2b */ /* 0x000fe20008000008 */
[----:B------:R-:W-:Y:S01]  /*5ae0*/  UMOV UR10, 0x9242b910 ;  /* 0x9242b910000a7882 */ /* 0x000fe20000000000 */
[----:B------:R-:W-:-:S03]  /*5af0*/  UMOV UR11, 0x3f624924 ;  /* 0x3f624924000b7882 */ /* 0x000fc60000000000 */
[----:B------:R-:W-:-:S03]  /*5b00*/  DMUL R42, R40, R4 ;  /* 0x00000004282a7228 */ /* 0x000fc60000000000 */
[----:B------:R-:W-:Y:S01]  /*5b10*/  DFMA R8, R44, R8, UR10 ;  /* 0x0000000a2c087e2b */ /* 0x000fe20008000008 */
[----:B------:R-:W-:Y:S01]  /*5b20*/  UMOV UR10, 0x99999dfb ;  /* 0x99999dfb000a7882 */ /* 0x000fe20000000000 */
[----:B------:R-:W-:-:S06]  /*5b30*/  UMOV UR11, 0x3f899999 ;  /* 0x3f899999000b7882 */ /* 0x000fcc0000000000 */
[----:B------:R-:W-:Y:S01]  /*5b40*/  DFMA R8, R44, R8, UR10 ;  /* 0x0000000a2c087e2b */ /* 0x000fe20008000008 */
[----:B------:R-:W-:Y:S01]  /*5b50*/  UMOV UR10, 0x55555555 ;  /* 0x55555555000a7882 */ /* 0x000fe20000000000 */
[----:B------:R-:W-:-:S06]  /*5b60*/  UMOV UR11, 0x3fb55555 ;  /* 0x3fb55555000b7882 */ /* 0x000fcc0000000000 */
[----:B------:R-:W-:-:S08]  /*5b70*/  DFMA R36, R44, R8, UR10 ;  /* 0x0000000a2c247e2b */ /* 0x000fd00008000008 */
[----:B------:R-:W-:Y:S01]  /*5b80*/  DADD R6, -R36, UR10 ;  /* 0x0000000a24067e29 */ /* 0x000fe20008000100 */
[----:B------:R-:W-:Y:S01]  /*5b90*/  UMOV UR10, 0xb9e7b0 ;  /* 0x00b9e7b0000a7882 */ /* 0x000fe20000000000 */
[----:B------:R-:W-:-:S06]  /*5ba0*/  UMOV UR11, 0x3c46a4cb ;  /* 0x3c46a4cb000b7882 */ /* 0x000fcc0000000000 */
[----:B------:R-:W-:Y:S02]  /*5bb0*/  DFMA R6, R44, R8, R6 ;  /* 0x000000082c06722b */ /* 0x000fe40000000006 */
[----:B------:R-:W-:Y:S01]  /*5bc0*/  DFMA R44, R40, R40, -R4 ;  /* 0x00000028282c722b */ /* 0x000fe20000000804 */
[----:B------:R-:W-:Y:S01]  /*5bd0*/  VIADD R9, R39, 0x100000 ;  /* 0x0010000027097836 */ /* 0x000fe20000000000 */
[----:B------:R-:W-:-:S06]  /*5be0*/  MOV R8, R38 ;  /* 0x0000002600087202 */ /* 0x000fcc0000000f00 */
[----:B------:R-:W-:Y:S02]  /*5bf0*/  DFMA R8, R40, R8, R44 ;  /* 0x000000082808722b */ /* 0x000fe4000000002c */
[----:B------:R-:W-:Y:S01]  /*5c00*/  DADD R44, R6, -UR10 ;  /* 0x8000000a062c7e29 */ /* 0x000fe20008000000 */
[----:B------:R-:W-:Y:S01]  /*5c10*/  UMOV UR10, 0x80000000 ;  /* 0x80000000000a7882 */ /* 0x000fe20000000000 */
[----:B------:R-:W-:Y:S01]  /*5c20*/  DFMA R6, R40, R4, -R42 ;  /* 0x000000042806722b */ /* 0x000fe2000000082a */
[----:B------:R-:W-:-:S07]  /*5c30*/  UMOV UR11, 0x43300000 ;  /* 0x43300000000b7882 */ /* 0x000fce0000000000 */
[----:B------:R-:W-:Y:S02]  /*5c40*/  DFMA R6, R38, R4, R6 ;  /* 0x000000042606722b */ /* 0x000fe40000000006 */
[----:B------:R-:W-:-:S06]  /*5c50*/  DADD R4, R36, R44 ;  /* 0x0000000024047229 */ /* 0x000fcc000000002c */
[----:B------:R-:W-:Y:S02]  /*5c60*/  DFMA R6, R40, R8, R6 ;  /* 0x000000082806722b */ /* 0x000fe40000000006 */
[----:B------:R-:W-:Y:S02]  /*5c70*/  DADD R36, R36, -R4 ;  /* 0x0000000024247229 */ /* 0x000fe40000000804 */
[----:B------:R-:W-:-:S06]  /*5c80*/  DMUL R8, R4, R42 ;  /* 0x0000002a04087228 */ /* 0x000fcc0000000000 */
[----:B------:R-:W-:Y:S02]  /*5c90*/  DADD R44, R44, R36 ;  /* 0x000000002c2c7229 */ /* 0x000fe40000000024 */
[----:B------:R-:W-:-:S08]  /*5ca0*/  DFMA R36, R4, R42, -R8 ;  /* 0x0000002a0424722b */ /* 0x000fd00000000808 */
[----:B------:R-:W-:-:S08]  /*5cb0*/  DFMA R6, R4, R6, R36 ;  /* 0x000000060406722b */ /* 0x000fd00000000024 */
[----:B------:R-:W-:-:S08]  /*5cc0*/  DFMA R44, R44, R42, R6 ;  /* 0x0000002a2c2c722b */ /* 0x000fd00000000006 */
[----:B------:R-:W-:-:S08]  /*5cd0*/  DADD R4, R8, R44 ;  /* 0x0000000008047229 */ /* 0x000fd0000000002c */
[--C-:B------:R-:W-:Y:S02]  /*5ce0*/  DADD R6, R40, R4.reuse ;  /* 0x0000000028067229 */ /* 0x100fe40000000004 */
[----:B------:R-:W-:-:S06]  /*5cf0*/  DADD R8, R8, -R4 ;  /* 0x0000000008087229 */ /* 0x000fcc0000000804 */
[----:B------:R-:W-:Y:S02]  /*5d00*/  DADD R40, R40, -R6 ;  /* 0x0000000028287229 */ /* 0x000fe40000000806 */
[----:B------:R-:W-:-:S06]  /*5d10*/  DADD R8, R44, R8 ;  /* 0x000000002c087229 */ /* 0x000fcc0000000008 */
[----:B------:R-:W-:Y:S01]  /*5d20*/  DADD R40, R4, R40 ;  /* 0x0000000004287229 */ /* 0x000fe20000000028 */
[C---:B------:R-:W-:Y:S02]  /*5d30*/  VIADD R4, R27.reuse, 0xfffffc01 ;  /* 0xfffffc011b047836 */ /* 0x040fe40000000000 */
[----:B------:R-:W-:Y:S02]  /*5d40*/  HFMA2 R5, -RZ, RZ, 3.59375, 0 ;  /* 0x43300000ff057431 */ /* 0x000fe400000001ff */
[----:B------:R-:W-:-:S03]  /*5d50*/  @P2 VIADD R4, R27, 0xfffffc02 ;  /* 0xfffffc021b042836 */ /* 0x000fc60000000000 */
[----:B------:R-:W-:Y:S02]  /*5d60*/  DADD R8, R8, R40 ;  /* 0x0000000008087229 */ /* 0x000fe40000000028 */
[----:B------:R-:W-:-:S06]  /*5d70*/  LOP3.LUT R4, R4, 0x80000000, RZ, 0x3c, !PT ;  /* 0x8000000004047812 */ /* 0x000fcc00078e3cff */
[----:B------:R-:W-:Y:S02]  /*5d80*/  DADD R38, R38, R8 ;  /* 0x0000000026267229 */ /* 0x000fe40000000008 */
[----:B------:R-:W-:Y:S01]  /*5d90*/  DADD R8, R4, -UR10 ;  /* 0x8000000a04087e29 */ /* 0x000fe20008000000 */
[----:B------:R-:W-:Y:S01]  /*5da0*/  UMOV UR10, 0xfefa39ef ;  /* 0xfefa39ef000a7882 */ /* 0x000fe20000000000 */
[----:B------:R-:W-:-:S04]  /*5db0*/  UMOV UR11, 0x3fe62e42 ;  /* 0x3fe62e42000b7882 */ /* 0x000fc80000000000 */
[----:B------:R-:W-:-:S08]  /*5dc0*/  DADD R36, R6, R38 ;  /* 0x0000000006247229 */ /* 0x000fd00000000026 */
[--C-:B------:R-:W-:Y:S01]  /*5dd0*/  DFMA R4, R8, UR10, R36.reuse ;  /* 0x0000000a08047c2b */ /* 0x100fe20008000024 */
[----:B------:R-:W-:Y:S01]  /*5de0*/  UMOV UR10, 0x3b39803f ;  /* 0x3b39803f000a7882 */ /* 0x000fe20000000000 */
[----:B------:R-:W-:Y:S01]  /*5df0*/  DADD R40, R6, -R36 ;  /* 0x0000000006287229 */ /* 0x000fe20000000824 */
[----:B------:R-:W-:-:S05]  /*5e00*/  UMOV UR11, 0x3c7abc9e ;  /* 0x3c7abc9e000b7882 */ /* 0x000fca0000000000 */
[----:B------:R-:W-:Y:S02]  /*5e10*/  DFMA R6, R8, -UR12, R4 ;  /* 0x8000000c08067c2b */ /* 0x000fe40008000004 */
[----:B------:R-:W-:-:S06]  /*5e20*/  DADD R40, R38, R40 ;  /* 0x0000000026287229 */ /* 0x000fcc0000000028 */
[----:B------:R-:W-:-:S08]  /*5e30*/  DADD R6, -R36, R6 ;  /* 0x0000000024067229 */ /* 0x000fd00000000106 */
[----:B------:R-:W-:-:S08]  /*5e40*/  DADD R6, R40, -R6 ;  /* 0x0000000028067229 */ /* 0x000fd00000000806 */
[----:B------:R-:W-:Y:S01]  /*5e50*/  DFMA R8, R8, UR10, R6 ;  /* 0x0000000a08087c2b */ /* 0x000fe20008000006 */
[----:B------:R-:W-:-:S04]  /*5e60*/  USHF.L.U32 UR10, UR7, 0x1, URZ ;  /* 0x00000001070a7899 */ /* 0x000fc800080006ff */
[----:B------:R-:W-:-:S03]  /*5e70*/  UISETP.GT.U32.AND UP0, UPT, UR10, -0x2000001, UPT ;  /* 0xfdffffff0a00788c */ /* 0x000fc6000bf04070 */
[----:B------:R-:W-:Y:S01]  /*5e80*/  DADD R6, R4, R8 ;  /* 0x0000000004067229 */ /* 0x000fe20000000008 */
[----:B------:R-:W-:-:S07]  /*5e90*/  USEL UR7, UR5, UR7, UP0 ;  /* 0x0000000705077287 */ /* 0x000fce0008000000 */
[----:B------:R-:W-:Y:S02]  /*5ea0*/  DADD R36, R4, -R6 ;  /* 0x0000000004247229 */ /* 0x000fe40000000806 */
[----:B------:R-:W-:-:S06]  /*5eb0*/  DMUL R4, R6, UR6 ;  /* 0x0000000606047c28 */ /* 0x000fcc0008000000 */
[----:B------:R-:W-:Y:S02]  /*5ec0*/  DADD R8, R8, R36 ;  /* 0x0000000008087229 */ /* 0x000fe40000000024 */
[----:B------:R-:W-:Y:S01]  /*5ed0*/  DFMA R6, R6, UR6, -R4 ;  /* 0x0000000606067c2b */ /* 0x000fe20008000804 */
[----:B------:R-:W-:Y:S02]  /*5ee0*/  IMAD.MOV.U32 R36, RZ, RZ, 0x652b82fe ;  /* 0x652b82feff247424 */ /* 0x000fe400078e00ff */
[----:B------:R-:W-:-:S05]  /*5ef0*/  IMAD.MOV.U32 R37, RZ, RZ, 0x3ff71547 ;  /* 0x3ff71547ff257424 */ /* 0x000fca00078e00ff */
[----:B------:R-:W-:Y:S01]  /*5f00*/  DFMA R8, R8, UR6, R6 ;  /* 0x0000000608087c2b */ /* 0x000fe20008000006 */
[----:B------:R-:W-:Y:S01]  /*5f10*/  UMOV UR6, 0x3b39803f ;  /* 0x3b39803f00067882 */ /* 0x000fe20000000000 */
[----:B------:R-:W-:-:S06]  /*5f20*/  UMOV UR7, 0x3c7abc9e ;  /* 0x3c7abc9e00077882 */ /* 0x000fcc0000000000 */
[----:B------:R-:W-:-:S08]  /*5f30*/  DADD R38, R4, R8 ;  /* 0x0000000004267229 */ /* 0x000fd00000000008 */
[----:B------:R-:W-:Y:S02]  /*5f40*/  DFMA R36, R38, R36, 6.75539944105574400000e+15 ;  /* 0x433800002624742b */ /* 0x000fe40000000024 */
[----:B------:R-:W-:Y:S01]  /*5f50*/  FSETP.GEU.AND P1, PT, |R39|, 4.1917929649353027344, PT ;  /* 0x4086232b2700780b */ /* 0x000fe20003f2e200 */
[----:B------:R-:W-:-:S05]  /*5f60*/  DADD R4, R4, -R38 ;  /* 0x0000000004047229 */ /* 0x000fca0000000826 */
[----:B------:R-:W-:-:S03]  /*5f70*/  DADD R6, R36, -6.75539944105574400000e+15 ;  /* 0xc338000024067429 */ /* 0x000fc60000000000 */
[----:B------:R-:W-:-:S05]  /*5f80*/  DADD R8, R8, R4 ;  /* 0x0000000008087229 */ /* 0x000fca0000000004 */
[----:B------:R-:W-:-:S08]  /*5f90*/  DFMA R40, R6, -UR12, R38 ;  /* 0x8000000c06287c2b */ /* 0x000fd00008000026 */
[----:B------:R-:W-:Y:S01]  /*5fa0*/  DFMA R40, R6, -UR6, R40 ;  /* 0x8000000606287c2b */ /* 0x000fe20008000028 */
[----:B------:R-:W-:Y:S01]  /*5fb0*/  UMOV UR6, 0x69ce2bdf ;  /* 0x69ce2bdf00067882 */ /* 0x000fe20000000000 */
[----:B------:R-:W-:Y:S01]  /*5fc0*/  MOV R6, 0xfca213ea ;  /* 0xfca213ea00067802 */ /* 0x000fe20000000f00 */
[----:B------:R-:W-:Y:S01]  /*5fd0*/  IMAD.MOV.U32 R7, RZ, RZ, 0x3e928af3 ;  /* 0x3e928af3ff077424 */ /* 0x000fe200078e00ff */
[----:B------:R-:W-:-:S05]  /*5fe0*/  UMOV UR7, 0x3e5ade15 ;  /* 0x3e5ade1500077882 */ /* 0x000fca0000000000 */
[----:B------:R-:W-:Y:S01]  /*5ff0*/  DFMA R6, R40, UR6, R6 ;  /* 0x0000000628067c2b */ /* 0x000fe20008000006 */
[----:B------:R-:W-:Y:S01]  /*6000*/  UMOV UR6, 0x62401315 ;  /* 0x6240131500067882 */ /* 0x000fe20000000000 */
[----:B------:R-:W-:-:S06]  /*6010*/  UMOV UR7, 0x3ec71dee ;  /* 0x3ec71dee00077882 */ /* 0x000fcc0000000000 */
[----:B------:R-:W-:Y:S01]  /*6020*/  DFMA R6, R40, R6, UR6 ;  /* 0x0000000628067e2b */ /* 0x000fe20008000006 */
        /* <DEDUP_REMOVED lines=20> */
[----:B------:R-:W-:-:S08]  /*6170*/  DFMA R6, R40, R6, UR6 ;  /* 0x0000000628067e2b */ /* 0x000fd00008000006 */
[----:B------:R-:W-:-:S08]  /*6180*/  DFMA R6, R40, R6, 1 ;  /* 0x3ff000002806742b */ /* 0x000fd00000000006 */
[----:B------:R-:W-:-:S10]  /*6190*/  DFMA R6, R40, R6, 1 ;  /* 0x3ff000002806742b */ /* 0x000fd40000000006 */
[----:B------:R-:W-:Y:S01]  /*61a0*/  IMAD R5, R36, 0x100000, R7 ;  /* 0x0010000024057824 */ /* 0x000fe200078e0207 */
[----:B------:R-:W-:Y:S01]  /*61b0*/  MOV R4, R6 ;  /* 0x0000000600047202 */ /* 0x000fe20000000f00 */
[----:B------:R-:W-:Y:S06]  /*61c0*/  @!P1 BRA `(.L_x_59) ;  /* 0x0000000000349947 */ /* 0x000fec0003800000 */
[----:B------:R-:W-:Y:S01]  /*61d0*/  FSETP.GEU.AND P2, PT, |R39|, 4.2275390625, PT ;  /* 0x408748002700780b */ /* 0x000fe20003f4e200 */
[C---:B------:R-:W-:Y:S02]  /*61e0*/  DADD R4, R38.reuse, +INF ;  /* 0x7ff0000026047429 */ /* 0x040fe40000000000 */
[----:B------:R-:W-:-:S08]  /*61f0*/  DSETP.GEU.AND P1, PT, R38, RZ, PT ;  /* 0x000000ff2600722a */ /* 0x000fd00003f2e000 */
[----:B------:R-:W-:Y:S02]  /*6200*/  FSEL R4, R4, RZ, P1 ;  /* 0x000000ff04047208 */ /* 0x000fe40000800000 */
[----:B------:R-:W-:Y:S01]  /*6210*/  FSEL R5, R5, RZ, P1 ;  /* 0x000000ff05057208 */ /* 0x000fe20000800000 */
[----:B------:R-:W-:Y:S06]  /*6220*/  @P2 BRA `(.L_x_59) ;  /* 0x00000000001c2947 */ /* 0x000fec0003800000 */
[----:B------:R-:W-:-:S04]  /*6230*/  LEA.HI R4, R36, R36, RZ, 0x1 ;  /* 0x0000002424047211 */ /* 0x000fc800078f08ff */
[----:B------:R-:W-:-:S05]  /*6240*/  SHF.R.S32.HI R4, RZ, 0x1, R4 ;  /* 0x00000001ff047819 */ /* 0x000fca0000011404 */
[----:B------:R-:W-:Y:S02]  /*6250*/  IMAD.IADD R5, R36, 0x1, -R4 ;  /* 0x0000000124057824 */ /* 0x000fe400078e0a04 */
[----:B------:R-:W-:Y:S01]  /*6260*/  IMAD R7, R4, 0x100000, R7 ;  /* 0x0010000004077824 */ /* 0x000fe200078e0207 */
[----:B------:R-:W-:Y:S02]  /*6270*/  MOV R4, RZ ;  /* 0x000000ff00047202 */ /* 0x000fe40000000f00 */
[----:B------:R-:W-:-:S06]  /*6280*/  LEA R5, R5, 0x3ff00000, 0x14 ;  /* 0x3ff0000005057811 */ /* 0x000fcc00078ea0ff */
[----:B------:R-:W-:-:S11]  /*6290*/  DMUL R4, R6, R4 ;  /* 0x0000000406047228 */ /* 0x000fd60000000000 */
.L_x_59:
[----:B------:R-:W-:Y:S01]  /*62a0*/  DFMA R8, R8, R4, R4 ;  /* 0x000000040808722b */ /* 0x000fe20000000004 */
[----:B------:R-:W-:Y:S01]  /*62b0*/  IMAD.MOV.U32 R27, RZ, RZ, 0x0 ;  /* 0x00000000ff1b7424 */ /* 0x000fe200078e00ff */
[----:B------:R-:W-:-:S08]  /*62c0*/  DSETP.NEU.AND P1, PT, |R4|, +INF , PT ;  /* 0x7ff000000400742a */ /* 0x000fd00003f2d200 */
[----:B------:R-:W-:Y:S02]  /*62d0*/  FSEL R4, R4, R8, !P1 ;  /* 0x0000000804047208 */ /* 0x000fe40004800000 */
[----:B------:R-:W-:Y:S01]  /*62e0*/  FSEL R5, R5, R9, !P1 ;  /* 0x0000000905057208 */ /* 0x000fe20004800000 */
[----:B------:R-:W-:Y:S06]  /*62f0*/  RET.REL.NODEC R26 `(_Z8correct2PiPdS0_PcS_) ;  /* 0xffffff9c1a407950 */ /* 0x000fec0003c3ffff */
.L_x_60:
        /* <DEDUP_REMOVED lines=16> */
.L_x_64:


//--------------------- .nv.global.init           --------------------------
	.section	.nv.global.init,"aw",@progbits
	.align	4
.nv.global.init:
	.type		GPU_PROFILE_SIZE,@object
	.size		GPU_PROFILE_SIZE,(GPU_FRAME_DIMENSIONS - GPU_PROFILE_SIZE)
GPU_PROFILE_SIZE:
        /*0000*/ 	.byte	0xb8, 0x20, 0x00, 0x00
	.type		GPU_FRAME_DIMENSIONS,@object
	.size		GPU_FRAME_DIMENSIONS,(.L_1 - GPU_FRAME_DIMENSIONS)
GPU_FRAME_DIMENSIONS:
        /*0004*/ 	.byte	0x00, 0x00, 0x0c, 0x00
.L_1:


//--------------------- .nv.shared.reserved.0     --------------------------
	.section	.nv.shared.reserved.0,"aw",@nobits
	.weak		__nv_reservedSMEM_offset_0_alias
	.size		__nv_reservedSMEM_offset_0_alias, 0, 64
	.other		__nv_reservedSMEM_offset_0_alias,@"STO_CUDA_RESERVED_SHARED STV_DEFAULT"
__nv_reservedSMEM_offset_0_alias:
	.zero		0
	.zero		64


//--------------------- .nv.global                --------------------------
	.section	.nv.global,"aw",@nobits
	.align	8
.nv.global:
	.type		X,@object
	.size		X,(A - X)
X:
	.zero		8
	.type		A,@object
	.size		A,(Z - A)
A:
	.zero		8
	.type		Z,@object
	.size		Z,(Y - Z)
Z:
	.zero		8
	.type		Y,@object
	.size		Y,(B - Y)
Y:
	.zero		8
	.type		B,@object
	.size		B,(L - B)
B:
	.zero		8
	.type		L,@object
	.size		L,(.L_5 - L)
L:
	.zero		8
.L_5:


//--------------------- .nv.constant0._Z8correct3PiPdS0_ --------------------------
	.section	.nv.constant0._Z8correct3PiPdS0_,"a",@progbits
	.sectionflags	@""
	.align	4
.nv.constant0._Z8correct3PiPdS0_:
	.zero		920


//--------------------- .nv.constant0._Z8correct2PiPdS0_PcS_ --------------------------
	.section	.nv.constant0._Z8correct2PiPdS0_PcS_,"a",@progbits
	.sectionflags	@""
	.align	4
.nv.constant0._Z8correct2PiPdS0_PcS_:
	.zero		936


//--------------------- SYMBOLS --------------------------

	.type		.nv.reservedSmem.offset0,@object
	.size		.nv.reservedSmem.offset0,0x4
